def matmul_kernel(
    a_ptr,
    b_ptr,
    c_ptr,
    M,
    N,
    K,
    stride_am,
    stride_ak,
    stride_bk,
    stride_bn,
    stride_cm,
    stride_cn,
    BLOCK_M: tl.constexpr,
    BLOCK_N: tl.constexpr,
    BLOCK_K: tl.constexpr,
    GROUP_M: tl.constexpr,
):
    pid = tl.program_id(axis=0)
    num_pid_m = tl.cdiv(M, BLOCK_M)
    num_pid_n = tl.cdiv(N, BLOCK_N)
    num_pid_in_group = GROUP_M * num_pid_n
    group_id = pid // num_pid_in_group
    first_pid_m = group_id * GROUP_M
    group_size_m = min(num_pid_m - first_pid_m, GROUP_M)
    pid_m = first_pid_m + ((pid % num_pid_in_group) % group_size_m)
    pid_n = (pid % num_pid_in_group) // group_size_m

    offs_am = (pid_m * BLOCK_M + tl.arange(0, BLOCK_M)) % M
    offs_bn = (pid_n * BLOCK_N + tl.arange(0, BLOCK_N)) % N
    offs_k = tl.arange(0, BLOCK_K)
    a_ptrs = a_ptr + offs_am[:, None] * stride_am + offs_k[None, :] * stride_ak
    b_ptrs = b_ptr + offs_k[:, None] * stride_bk + offs_bn[None, :] * stride_bn

    acc = tl.zeros((BLOCK_M, BLOCK_N), dtype=tl.float32)
    for kk in range(0, tl.cdiv(K, BLOCK_K)):
        a = tl.load(a_ptrs, mask=offs_k[None, :] < K - kk * BLOCK_K, other=0.0)
        b = tl.load(b_ptrs, mask=offs_k[:, None] < K - kk * BLOCK_K, other=0.0)
        acc = tl.dot(a, b, acc)
        a_ptrs += BLOCK_K * stride_ak
        b_ptrs += BLOCK_K * stride_bk

    c = acc.to(c_ptr.dtype.element_ty)
    offs_cm = pid_m * BLOCK_M + tl.arange(0, BLOCK_M)
    offs_cn = pid_n * BLOCK_N + tl.arange(0, BLOCK_N)
    c_ptrs = c_ptr + offs_cm[:, None] * stride_cm + offs_cn[None, :] * stride_cn
    mask = (offs_cm[:, None] < M) & (offs_cn[None, :] < N)
    tl.store(c_ptrs, c, mask=mask)

# config = {"BLOCK_K": 32, "BLOCK_M": 64, "BLOCK_N": 128, "GROUP_M": 1, "arch": "sm_100", "dtype": "fp8e5m2", "num_ctas": 1, "num_stages": 3, "num_warps": 4}
# arch = sm_100


// ===== COMPILED SASS (sm_100a) =====

	.target	sm_100a

	.elftype	@"ET_EXEC"


//--------------------- .note.nv.tkinfo           --------------------------
	.section	.note.nv.tkinfo,"",@"SHT_NOTE"
	.sectionflags	@"SHF_NOTE_NV_TKINFO"
	.tkinfo
        /*0018*/ 	.word	0x00000081
        /*0030*/ 	.string	""
        /*0030*/ 	.string	"ptxas-blackwell"
        /*0030*/ 	.string	"Cuda compilation tools, release 12.9, V12.9.86"
        /*0030*/ 	.string	"Build cuda_12.9.r12.9/compiler.36037853_0"
        /*0030*/ 	.string	"-v  -suppress-debug-info  -lineinfo  -arch sm_100a "



//--------------------- .note.nv.cuver            --------------------------
	.section	.note.nv.cuver,"",@"SHT_NOTE"
	.sectionflags	@"SHF_NOTE_NV_CUVER"
        /*0018*/ 	.short	0x0001
        /*001a*/ 	.short	0x0064
        /*001c*/ 	.short	0x0001
        /*001e*/ 	.short	0x0000
        /*0020*/ 	.short	0x0001
        /*0022*/ 	.short	0x0000


//--------------------- .nv.info                  --------------------------
	.section	.nv.info,"",@"SHT_CUDA_INFO"
	.align	4


	//----- nvinfo : EIATTR_REGCOUNT
	.align		4
        /*0000*/ 	.byte	0x04, 0x2f
        /*0002*/ 	.short	(.L_4 - .L_3)
	.align		4
.L_3:
        /*0004*/ 	.word	index@(matmul_kernel)
        /*0008*/ 	.word	0x000000a8


	//----- nvinfo : EIATTR_FRAME_SIZE
	.align		4
.L_4:
        /*000c*/ 	.byte	0x04, 0x11
        /*000e*/ 	.short	(.L_6 - .L_5)
	.align		4
.L_5:
        /*0010*/ 	.word	index@($__internal_2_$__cuda_sm10x_tcgen05_guardrail_trap_unallocated_columns_being_dealloced)
        /*0014*/ 	.word	0x00000000


	//----- nvinfo : EIATTR_FRAME_SIZE
	.align		4
.L_6:
        /*0018*/ 	.byte	0x04, 0x11
        /*001a*/ 	.short	(.L_8 - .L_7)
	.align		4
.L_7:
        /*001c*/ 	.word	index@($__internal_1_$__cuda_sm10x_tcgen05_guardrail_trap_phase_invalid_during_alloc)
        /*0020*/ 	.word	0x00000000


	//----- nvinfo : EIATTR_FRAME_SIZE
	.align		4
.L_8:
        /*0024*/ 	.byte	0x04, 0x11
        /*0026*/ 	.short	(.L_10 - .L_9)
	.align		4
.L_9:
        /*0028*/ 	.word	index@($__internal_0_$__cuda_sm10x_tcgen05_guardrail_trap_col_being_dealloced_not_returned_by_alloc)
        /*002c*/ 	.word	0x00000000


	//----- nvinfo : EIATTR_FRAME_SIZE
	.align		4
.L_10:
        /*0030*/ 	.byte	0x04, 0x11
        /*0032*/ 	.short	(.L_12 - .L_11)
	.align		4
.L_11:
        /*0034*/ 	.word	index@(matmul_kernel)
        /*0038*/ 	.word	0x00000000


	//----- nvinfo : EIATTR_MIN_STACK_SIZE
	.align		4
.L_12:
        /*003c*/ 	.byte	0x04, 0x12
        /*003e*/ 	.short	(.L_14 - .L_13)
	.align		4
.L_13:
        /*0040*/ 	.word	index@(matmul_kernel)
        /*0044*/ 	.word	0x00000000
.L_14:


//--------------------- .nv.info.matmul_kernel    --------------------------
	.section	.nv.info.matmul_kernel,"",@"SHT_CUDA_INFO"
	.sectionflags	@""
	.align	4


	//----- nvinfo : EIATTR_CUDA_API_VERSION
	.align		4
        /*0000*/ 	.byte	0x04, 0x37
        /*0002*/ 	.short	(.L_16 - .L_15)
.L_15:
        /*0004*/ 	.word	0x00000081


	//----- nvinfo : EIATTR_KPARAM_INFO
	.align		4
.L_16:
        /*0008*/ 	.byte	0x04, 0x17
        /*000a*/ 	.short	(.L_18 - .L_17)
.L_17:
        /*000c*/ 	.word	0x00000000
        /*0010*/ 	.short	0x000d
        /*0012*/ 	.short	0x0048
        /*0014*/ 	.byte	0x00, 0xf4, 0x21, 0x00


	//----- nvinfo : EIATTR_KPARAM_INFO
	.align		4
.L_18:
        /*0018*/ 	.byte	0x04, 0x17
        /*001a*/ 	.short	(.L_20 - .L_19)
.L_19:
        /*001c*/ 	.word	0x00000000
        /*0020*/ 	.short	0x000c
        /*0022*/ 	.short	0x0040
        /*0024*/ 	.byte	0x00, 0xf4, 0x21, 0x00


	//----- nvinfo : EIATTR_KPARAM_INFO
	.align		4
.L_20:
        /*0028*/ 	.byte	0x04, 0x17
        /*002a*/ 	.short	(.L_22 - .L_21)
.L_21:
        /*002c*/ 	.word	0x00000000
        /*0030*/ 	.short	0x000b
        /*0032*/ 	.short	0x0038
        /*0034*/ 	.byte	0x00, 0xf0, 0x11, 0x00


	//----- nvinfo : EIATTR_KPARAM_INFO
	.align		4
.L_22:
        /*0038*/ 	.byte	0x04, 0x17
        /*003a*/ 	.short	(.L_24 - .L_23)
.L_23:
        /*003c*/ 	.word	0x00000000
        /*0040*/ 	.short	0x000a
        /*0042*/ 	.short	0x0034
        /*0044*/ 	.byte	0x00, 0xf0, 0x11, 0x00


	//----- nvinfo : EIATTR_KPARAM_INFO
	.align		4
.L_24:
        /*0048*/ 	.byte	0x04, 0x17
        /*004a*/ 	.short	(.L_26 - .L_25)
.L_25:
        /*004c*/ 	.word	0x00000000
        /*0050*/ 	.short	0x0009
        /*0052*/ 	.short	0x0030
        /*0054*/ 	.byte	0x00, 0xf0, 0x11, 0x00


	//----- nvinfo : EIATTR_KPARAM_INFO
	.align		4
.L_26:
        /*0058*/ 	.byte	0x04, 0x17
        /*005a*/ 	.short	(.L_28 - .L_27)
.L_27:
        /*005c*/ 	.word	0x00000000
        /*0060*/ 	.short	0x0008
        /*0062*/ 	.short	0x002c
        /*0064*/ 	.byte	0x00, 0xf0, 0x11, 0x00


	//----- nvinfo : EIATTR_KPARAM_INFO
	.align		4
.L_28:
        /*0068*/ 	.byte	0x04, 0x17
        /*006a*/ 	.short	(.L_30 - .L_29)
.L_29:
        /*006c*/ 	.word	0x00000000
        /*0070*/ 	.short	0x0007
        /*0072*/ 	.short	0x0028
        /*0074*/ 	.byte	0x00, 0xf0, 0x11, 0x00


	//----- nvinfo : EIATTR_KPARAM_INFO
	.align		4
.L_30:
        /*0078*/ 	.byte	0x04, 0x17
        /*007a*/ 	.short	(.L_32 - .L_31)
.L_31:
        /*007c*/ 	.word	0x00000000
        /*0080*/ 	.short	0x0006
        /*0082*/ 	.short	0x0024
        /*0084*/ 	.byte	0x00, 0xf0, 0x11, 0x00


	//----- nvinfo : EIATTR_KPARAM_INFO
	.align		4
.L_32:
        /*0088*/ 	.byte	0x04, 0x17
        /*008a*/ 	.short	(.L_34 - .L_33)
.L_33:
        /*008c*/ 	.word	0x00000000
        /*0090*/ 	.short	0x0005
        /*0092*/ 	.short	0x0020
        /*0094*/ 	.byte	0x00, 0xf0, 0x11, 0x00


	//----- nvinfo : EIATTR_KPARAM_INFO
	.align		4
.L_34:
        /*0098*/ 	.byte	0x04, 0x17
        /*009a*/ 	.short	(.L_36 - .L_35)
.L_35:
        /*009c*/ 	.word	0x00000000
        /*00a0*/ 	.short	0x0004
        /*00a2*/ 	.short	0x001c
        /*00a4*/ 	.byte	0x00, 0xf0, 0x11, 0x00


	//----- nvinfo : EIATTR_KPARAM_INFO
	.align		4
.L_36:
        /*00a8*/ 	.byte	0x04, 0x17
        /*00aa*/ 	.short	(.L_38 - .L_37)
.L_37:
        /*00ac*/ 	.word	0x00000000
        /*00b0*/ 	.short	0x0003
        /*00b2*/ 	.short	0x0018
        /*00b4*/ 	.byte	0x00, 0xf0, 0x11, 0x00


	//----- nvinfo : EIATTR_KPARAM_INFO
	.align		4
.L_38:
        /*00b8*/ 	.byte	0x04, 0x17
        /*00ba*/ 	.short	(.L_40 - .L_39)
.L_39:
        /*00bc*/ 	.word	0x00000000
        /*00c0*/ 	.short	0x0002
        /*00c2*/ 	.short	0x0010
        /*00c4*/ 	.byte	0x00, 0xf4, 0x21, 0x00


	//----- nvinfo : EIATTR_KPARAM_INFO
	.align		4
.L_40:
        /*00c8*/ 	.byte	0x04, 0x17
        /*00ca*/ 	.short	(.L_42 - .L_41)
.L_41:
        /*00cc*/ 	.word	0x00000000
        /*00d0*/ 	.short	0x0001
        /*00d2*/ 	.short	0x0008
        /*00d4*/ 	.byte	0x00, 0xf4, 0x21, 0x00


	//----- nvinfo : EIATTR_KPARAM_INFO
	.align		4
.L_42:
        /*00d8*/ 	.byte	0x04, 0x17
        /*00da*/ 	.short	(.L_44 - .L_43)
.L_43:
        /*00dc*/ 	.word	0x00000000
        /*00e0*/ 	.short	0x0000
        /*00e2*/ 	.short	0x0000
        /*00e4*/ 	.byte	0x00, 0xf4, 0x21, 0x00


	//----- nvinfo : EIATTR_AT_ENTRY_FRAGMENTS
	.align		4
.L_44:
        /*00e8*/ 	.byte	0x04, 0x4f
        /*00ea*/ 	.short	(.L_46 - .L_45)


	//   ....[0]....
.L_45:
        /*00ec*/ 	.word	0x00000004


	//----- nvinfo : EIATTR_RESERVED_SMEM_USED
	.align		4
.L_46:
        /*00f0*/ 	.byte	0x01, 0x41
	.zero		2


	//----- nvinfo : EIATTR_SPARSE_MMA_MASK
	.align		4
        /*00f4*/ 	.byte	0x03, 0x50
        /*00f6*/ 	.short	0x0000


	//----- nvinfo : EIATTR_TCGEN05_1CTA_USED
	.align		4
        /*00f8*/ 	.byte	0x01, 0x51
	.zero		2


	//----- nvinfo : EIATTR_MAXREG_COUNT
	.align		4
        /*00fc*/ 	.byte	0x03, 0x1b
        /*00fe*/ 	.short	0x00ff


	//----- nvinfo : EIATTR_NUM_BARRIERS
	.align		4
        /*0100*/ 	.byte	0x02, 0x4c
        /*0102*/ 	.byte	0x01
	.zero		1


	//----- nvinfo : EIATTR_INT_WARP_WIDE_INSTR_OFFSETS
	.align		4
        /*0104*/ 	.byte	0x04, 0x31
        /*0106*/ 	.short	(.L_48 - .L_47)


	//   ....[0]....
.L_47:
        /*0108*/ 	.word	0x00001fc0


	//   ....[1]....
        /*010c*/ 	.word	0x00001fe0


	//   ....[2]....
        /*0110*/ 	.word	0x000036a0


	//   ....[3]....
        /*0114*/ 	.word	0x00008120


	//   ....[4]....
        /*0118*/ 	.word	0x00008170


	//----- nvinfo : EIATTR_COOP_GROUP_MASK_REGIDS
	.align		4
.L_48:
        /*011c*/ 	.byte	0x04, 0x29
        /*011e*/ 	.short	(.L_50 - .L_49)


	//   ....[0]....
.L_49:
        /*0120*/ 	.word	0xffffffff


	//   ....[1]....
        /*0124*/ 	.word	0xffffffff


	//   ....[2]....
        /*0128*/ 	.word	0xffffffff


	//   ....[3]....
        /*012c*/ 	.word	0xffffffff


	//----- nvinfo : EIATTR_COOP_GROUP_INSTR_OFFSETS
	.align		4
.L_50:
        /*0130*/ 	.byte	0x04, 0x28
        /*0132*/ 	.short	(.L_52 - .L_51)


	//   ....[0]....
.L_51:
        /*0134*/ 	.word	0x00000060


	//   ....[1]....
        /*0138*/ 	.word	0x00000320


	//   ....[2]....
        /*013c*/ 	.word	0x00007fb0


	//   ....[3]....
        /*0140*/ 	.word	0x00008220


	//----- nvinfo : EIATTR_VRC_CTA_INIT_COUNT
	.align		4
.L_52:
        /*0144*/ 	.byte	0x02, 0x4a
        /*0146*/ 	.byte	0x80
	.zero		1


	//----- nvinfo : EIATTR_MBARRIER_INSTR_OFFSETS
	.align		4
        /*0148*/ 	.byte	0x04, 0x39
        /*014a*/ 	.short	(.L_54 - .L_53)


	//   ....[0]....
.L_53:
        /*014c*/ 	.word	0x000021a0
        /*0150*/ 	.word	0x000000ff
        /*0154*/ 	.word	0x00000000
        /*0158*/ 	.short	0x0100
        /*015a*/ 	.byte	0x0d
	.zero		1


	//   ....[1]....
        /*015c*/ 	.word	0x000036c0
        /*0160*/ 	.word	0x000000ff
        /*0164*/ 	.word	0x00003008
        /*0168*/ 	.short	0x0100
        /*016a*/ 	.byte	0x0f
	.zero		1


	//   ....[2]....
        /*016c*/ 	.word	0x000043d0
        /*0170*/ 	.word	0x000000ff
        /*0174*/ 	.word	0x00000000
        /*0178*/ 	.short	0x010a
        /*017a*/ 	.byte	0x0d
	.zero		1


	//   ....[3]....
        /*017c*/ 	.word	0x00005670
        /*0180*/ 	.word	0x000000ff
        /*0184*/ 	.word	0x00000000
        /*0188*/ 	.short	0x010a
        /*018a*/ 	.byte	0x0d
	.zero		1


	//   ....[4]....
        /*018c*/ 	.word	0x000057a0
        /*0190*/ 	.word	0x000000ff
        /*0194*/ 	.word	0x00003000
        /*0198*/ 	.short	0x0108
        /*019a*/ 	.byte	0x0f
	.zero		1


	//   ....[5]....
        /*019c*/ 	.word	0x00005880
        /*01a0*/ 	.word	0x000000ff
        /*01a4*/ 	.word	0x00003008
        /*01a8*/ 	.short	0x0108
        /*01aa*/ 	.byte	0x0f
	.zero		1


	//   ....[6]....
        /*01ac*/ 	.word	0x00008240
        /*01b0*/ 	.word	0x000000ff
        /*01b4*/ 	.word	0x00000000
        /*01b8*/ 	.short	0x010a
        /*01ba*/ 	.byte	0x0d
	.zero		1


	//   ....[7]....
        /*01bc*/ 	.word	0x00008270
        /*01c0*/ 	.word	0x000000ff
        /*01c4*/ 	.word	0x00000000
        /*01c8*/ 	.short	0x010a
        /*01ca*/ 	.byte	0x0d
	.zero		1


	//----- nvinfo : EIATTR_NUM_MBARRIERS
	.align		4
.L_54:
        /*01cc*/ 	.byte	0x03, 0x38
        /*01ce*/ 	.short	0x0002


	//----- nvinfo : EIATTR_EXIT_INSTR_OFFSETS
	.align		4
        /*01d0*/ 	.byte	0x04, 0x1c
        /*01d2*/ 	.short	(.L_56 - .L_55)


	//   ....[0]....
.L_55:
        /*01d4*/ 	.word	0x00008230


	//----- nvinfo : EIATTR_REQNTID
	.align		4
.L_56:
        /*01d8*/ 	.byte	0x04, 0x10
        /*01da*/ 	.short	(.L_58 - .L_57)
.L_57:
        /*01dc*/ 	.word	0x00000080
        /*01e0*/ 	.word	0x00000001
        /*01e4*/ 	.word	0x00000001


	//----- nvinfo : EIATTR_CRS_STACK_SIZE
	.align		4
.L_58:
        /*01e8*/ 	.byte	0x04, 0x1e
        /*01ea*/ 	.short	(.L_60 - .L_59)
.L_59:
        /*01ec*/ 	.word	0x00000000


	//----- nvinfo : EIATTR_CBANK_PARAM_SIZE
	.align		4
.L_60:
        /*01f0*/ 	.byte	0x03, 0x19
        /*01f2*/ 	.short	0x0050


	//----- nvinfo : EIATTR_PARAM_CBANK
	.align		4
        /*01f4*/ 	.byte	0x04, 0x0a
        /*01f6*/ 	.short	(.L_62 - .L_61)
	.align		4
.L_61:
        /*01f8*/ 	.word	index@(.nv.constant0.matmul_kernel)
        /*01fc*/ 	.short	0x0380
        /*01fe*/ 	.short	0x0050


	//----- nvinfo : EIATTR_SW_WAR
	.align		4
.L_62:
        /*0200*/ 	.byte	0x04, 0x36
        /*0202*/ 	.short	(.L_64 - .L_63)
.L_63:
        /*0204*/ 	.word	0x00000008
.L_64:


//--------------------- .nv.compat                --------------------------
	.section	.nv.compat,"",@"SHT_CUDA_COMPAT_INFO"
	.align	4
        /*0000*/ 	.byte	0x02, 0x02, 0x02, 0x00, 0x02, 0x05, 0x05, 0x00, 0x02, 0x03, 0x00, 0x00, 0x02, 0x06, 0x01, 0x00


//--------------------- .nv.callgraph             --------------------------
	.section	.nv.callgraph,"",@"SHT_CUDA_CALLGRAPH"
	.align	4
	.sectionentsize	8
	.align		4
        /*0000*/ 	.word	0x00000000
	.align		4
        /*0004*/ 	.word	0xffffffff
	.align		4
        /*0008*/ 	.word	0x00000000
	.align		4
        /*000c*/ 	.word	0xfffffffe
	.align		4
        /*0010*/ 	.word	0x00000000
	.align		4
        /*0014*/ 	.word	0xfffffffd
	.align		4
        /*0018*/ 	.word	0x00000000
	.align		4
        /*001c*/ 	.word	0xfffffffc


//--------------------- .text.matmul_kernel       --------------------------
	.section	.text.matmul_kernel,"ax",@progbits
	.align	128
        .global         matmul_kernel
        .type           matmul_kernel,@function
        .size           matmul_kernel,(.L_x_20 - matmul_kernel)
        .other          matmul_kernel,@"STO_CUDA_ENTRY STV_DEFAULT"
matmul_kernel:
.text.matmul_kernel:
[----:B------:R-:W0:Y:S01]  /*0000*/  LDC R1, c[0x0][0x37c] ;  /* 0x0000df00ff017b82 */ /* 0x000e220000000800 */
[----:B------:R-:W1:Y:S01]  /*0010*/  S2R R73, SR_TID.X ;  /* 0x0000000000497919 */ /* 0x000e620000002100 */
[----:B------:R-:W2:Y:S01]  /*0020*/  LDCU.64 UR16, c[0x0][0x358] ;  /* 0x00006b00ff1077ac */ /* 0x000ea20008000a00 */
[----:B-1----:R-:W-:-:S13]  /*0030*/  ISETP.GE.U32.AND P1, PT, R73, 0x20, PT ;  /* 0x000000204900780c */ /* 0x002fda0003f26070 */
[----:B--2---:R-:W-:Y:S05]  /*0040*/  @P1 BRA `(.L_x_0) ;  /* 0x0000000000b81947 */ /* 0x004fea0003800000 */
[----:B------:R-:W1:Y:S01]  /*0050*/  S2UR UR6, SR_CgaCtaId ;  /* 0x00000000000679c3 */ /* 0x000e620000008800 */
[----:B------:R-:W-:Y:S01]  /*0060*/  NOP ;  /* 0x0000000000007918 */ /* 0x000fe20000000000 */
[----:B------:R-:W-:Y:S02]  /*0070*/  UMOV UR4, 0x40 ;  /* 0x0000004000047882 */ /* 0x000fe40000000000 */
[----:B-1----:R-:W-:-:S09]  /*0080*/  ULEA UR4, UR6, UR4, 0x18 ;  /* 0x0000000406047291 */ /* 0x002fd2000f8ec0ff */
[----:B------:R-:W1:Y:S01]  /*0090*/  LDS.U8 R0, [UR4] ;  /* 0x00000004ff007984 */ /* 0x000e620008000000 */
[----:B------:R-:W-:Y:S02]  /*00a0*/  UMOV UR4, 0x400 ;  /* 0x0000040000047882 */ /* 0x000fe40000000000 */
[----:B------:R-:W-:Y:S01]  /*00b0*/  ULEA UR4, UR6, UR4, 0x18 ;  /* 0x0000000406047291 */ /* 0x000fe2000f8ec0ff */
[----:B-1----:R-:W-:-:S13]  /*00c0*/  ISETP.NE.AND P0, PT, R0, RZ, PT ;  /* 0x000000ff0000720c */ /* 0x002fda0003f05270 */
[----:B------:R-:W-:Y:S05]  /*00d0*/  @P0 BRA `(.L_x_1) ;  /* 0x00000000007c0947 */ /* 0x000fea0003800000 */
[----:B------:R-:W-:-:S13]  /*00e0*/  ELECT P0, URZ, PT ;  /* 0x0000000000ff782f */ /* 0x000fda0003800000 */
[----:B------:R-:W-:Y:S05]  /*00f0*/  @!P0 BRA `(.L_x_2) ;  /* 0x0000000000848947 */ /* 0x000fea0003800000 */
[----:B------:R-:W-:Y:S01]  /*0100*/  UMOV UR5, 0x4 ;  /* 0x0000000400057882 */ /* 0x000fe20000000000 */
[----:B------:R-:W-:Y:S02]  /*0110*/  IMAD.MOV.U32 R4, RZ, RZ, 0x1 ;  /* 0x00000001ff047424 */ /* 0x000fe400078e00ff */
[----:B------:R-:W-:Y:S02]  /*0120*/  IMAD.MOV.U32 R5, RZ, RZ, 0xf ;  /* 0x0000000fff057424 */ /* 0x000fe400078e00ff */
[----:B------:R-:W-:Y:S04]  /*0130*/  DEPBAR.LE SB1, 0x36 ;  /* 0x00009d800000791a */ /* 0x000fe80000000000 */
[----:B------:R-:W1:Y:S02]  /*0140*/  UTCATOMSWS.FIND_AND_SET.ALIGN UP0, UR5, UR5 ;  /* 0x00000005000575e3 */ /* 0x000e640008000800 */
[----:B-1----:R-:W-:-:S04]  /*0150*/  PLOP3.LUT P0, PT, PT, PT, UP0, 0x80, 0x8 ;  /* 0x000000000008781c */ /* 0x002fc80003f0f008 */
[----:B------:R-:W-:-:S04]  /*0160*/  SEL R0, RZ, 0xffffffff, !P0 ;  /* 0xffffffffff007807 */ /* 0x000fc80004000000 */
[----:B------:R-:W-:Y:S01]  /*0170*/  ISETP.NE.AND P0, PT, R0, RZ, PT ;  /* 0x000000ff0000720c */ /* 0x000fe20003f05270 */
[----:B------:R-:W-:-:S12]  /*0180*/  IMAD.U32 R0, RZ, RZ, UR5 ;  /* 0x00000005ff007e24 */ /* 0x000fd8000f8e00ff */
[----:B------:R-:W-:Y:S05]  /*0190*/  @P0 BRA `(.L_x_3) ;  /* 0x0000000000240947 */ /* 0x000fea0003800000 */
.L_x_4:
[----:B------:R-:W-:Y:S05]  /*01a0*/  NANOSLEEP 0x64 ;  /* 0x000000640000795d */ /* 0x000fea0003800000 */
[----:B------:R-:W-:-:S05]  /*01b0*/  UMOV UR5, 0x4 ;  /* 0x0000000400057882 */ /* 0x000fca0000000000 */
[----:B------:R-:W-:Y:S04]  /*01c0*/  DEPBAR.LE SB1, 0x36 ;  /* 0x00009d800000791a */ /* 0x000fe80000000000 */
[----:B------:R-:W1:Y:S02]  /*01d0*/  UTCATOMSWS.FIND_AND_SET.ALIGN UP0, UR5, UR5 ;  /* 0x00000005000575e3 */ /* 0x000e640008000800 */
[----:B-1----:R-:W-:-:S04]  /*01e0*/  PLOP3.LUT P0, PT, PT, PT, UP0, 0x80, 0x8 ;  /* 0x000000000008781c */ /* 0x002fc80003f0f008 */
[----:B------:R-:W-:-:S04]  /*01f0*/  SEL R0, RZ, 0xffffffff, !P0 ;  /* 0xffffffffff007807 */ /* 0x000fc80004000000 */
[----:B------:R-:W-:Y:S01]  /*0200*/  ISETP.NE.AND P0, PT, R0, RZ, PT ;  /* 0x000000ff0000720c */ /* 0x000fe20003f05270 */
[----:B------:R-:W-:-:S12]  /*0210*/  IMAD.U32 R0, RZ, RZ, UR5 ;  /* 0x00000005ff007e24 */ /* 0x000fd8000f8e00ff */
[----:B------:R-:W-:Y:S05]  /*0220*/  @!P0 BRA `(.L_x_4) ;  /* 0xfffffffc00dc8947 */ /* 0x000fea000383ffff */
.L_x_3:
[C---:B------:R-:W-:Y:S01]  /*0230*/  VIADD R3, R0.reuse, 0x10 ;  /* 0x0000001000037836 */ /* 0x040fe20000000000 */
[----:B------:R-:W-:Y:S01]  /*0240*/  UMOV UR5, 0x50 ;  /* 0x0000005000057882 */ /* 0x000fe20000000000 */
[----:B------:R-:W-:Y:S01]  /*0250*/  SHF.L.U32 R2, R5, R0, RZ ;  /* 0x0000000005027219 */ /* 0x000fe200000006ff */
[----:B------:R-:W-:Y:S01]  /*0260*/  ULEA UR5, UR6, UR5, 0x18 ;  /* 0x0000000506057291 */ /* 0x000fe2000f8ec0ff */
[----:B------:R-:W-:Y:S01]  /*0270*/  IMAD.SHL.U32 R0, R0, 0x20, RZ ;  /* 0x0000002000007824 */ /* 0x000fe200078e00ff */
[----:B------:R-:W-:-:S04]  /*0280*/  SHF.L.U32 R3, R4, R3, RZ ;  /* 0x0000000304037219 */ /* 0x000fc800000006ff */
[----:B------:R-:W-:-:S05]  /*0290*/  LOP3.LUT R2, R3, R2, RZ, 0xfc, !PT ;  /* 0x0000000203027212 */ /* 0x000fca00078efcff */
[----:B------:R1:W-:Y:S04]  /*02a0*/  ATOMS.OR RZ, [UR5], R2 ;  /* 0x00000002ffff798c */ /* 0x0003e8000b000005 */
[----:B------:R1:W-:Y:S01]  /*02b0*/  STS [UR4], R0 ;  /* 0x00000000ff007988 */ /* 0x0003e20008000804 */
[----:B------:R-:W-:Y:S05]  /*02c0*/  BRA `(.L_x_2) ;  /* 0x0000000000107947 */ /* 0x000fea0003800000 */
.L_x_1:
[----:B------:R-:W-:Y:S01]  /*02d0*/  IMAD.MOV.U32 R0, RZ, RZ, -0x1 ;  /* 0xffffffffff007424 */ /* 0x000fe200078e00ff */
[----:B------:R-:W-:-:S04]  /*02e0*/  MOV R2, 0x310 ;  /* 0x0000031000027802 */ /* 0x000fc80000000f00 */
[----:B------:R1:W-:Y:S03]  /*02f0*/  STS [UR4], R0 ;  /* 0x00000000ff007988 */ /* 0x0003e60008000804 */
[----:B01----:R-:W-:Y:S05]  /*0300*/  CALL.REL.NOINC `($__internal_1_$__cuda_sm10x_tcgen05_guardrail_trap_phase_invalid_during_alloc) ;  /* 0x0000007c00f07944 */ /* 0x003fea0003c00000 */
.L_x_2:
[----:B------:R-:W-:Y:S05]  /*0310*/  WARPSYNC.ALL ;  /* 0x0000000000007948 */ /* 0x000fea0003800000 */
[----:B------:R-:W-:Y:S01]  /*0320*/  NOP ;  /* 0x0000000000007918 */ /* 0x000fe20000000000 */
.L_x_0:
[----:B------:R-:W2:Y:S01]  /*0330*/  LDC.64 R52, c[0x0][0x398] ;  /* 0x0000e600ff347b82 */ /* 0x000ea20000000a00 */
[----:B------:R-:W3:Y:S01]  /*0340*/  S2R R5, SR_CTAID.X ;  /* 0x0000000000057919 */ /* 0x000ee20000002500 */
[----:B------:R-:W-:Y:S01]  /*0350*/  UMOV UR4, 0x400 ;  /* 0x0000040000047882 */ /* 0x000fe20000000000 */
[----:B------:R-:W4:Y:S01]  /*0360*/  LDCU UR6, c[0x0][0x3a4] ;  /* 0x00007480ff0677ac */ /* 0x000f220008000800 */
[----:B------:R-:W-:Y:S02]  /*0370*/  SHF.R.U32.HI R71, RZ, 0x6, R73 ;  /* 0x00000006ff477819 */ /* 0x000fe40000011649 */
[----:B------:R-:W-:Y:S01]  /*0380*/  PRMT R120, RZ, 0x7610, R120 ;  /* 0x00007610ff787816 */ /* 0x000fe20000000078 */
[----:B------:R-:W1:Y:S01]  /*0390*/  LDCU.128 UR20, c[0x0][0x380] ;  /* 0x00007000ff1477ac */ /* 0x000e620008000c00 */
[----:B------:R-:W5:Y:S01]  /*03a0*/  S2UR UR5, SR_CgaCtaId ;  /* 0x00000000000579c3 */ /* 0x000f620000008800 */
[----:B------:R-:W-:Y:S01]  /*03b0*/  SGXT.U32 R71, R71, 0x1 ;  /* 0x000000014747781a */ /* 0x000fe20000000000 */
[----:B------:R-:W-:-:S06]  /*03c0*/  UMOV UR7, 0x1 ;  /* 0x0000000100077882 */ /* 0x000fcc0000000000 */
[----:B------:R-:W0:Y:S01]  /*03d0*/  LDC.64 R82, c[0x0][0x3a8] ;  /* 0x0000ea00ff527b82 */ /* 0x000e220000000a00 */
[----:B-12---:R-:W-:-:S07]  /*03e0*/  VIADD R0, R53, 0x7f ;  /* 0x0000007f35007836 */ /* 0x006fce0000000000 */
[----:B------:R-:W1:Y:S01]  /*03f0*/  LDC R126, c[0x0][0x3a0] ;  /* 0x0000e800ff7e7b82 */ /* 0x000e620000000800 */
[----:B------:R-:W-:Y:S01]  /*0400*/  SHF.R.S32.HI R3, RZ, 0x1f, R0 ;  /* 0x0000001fff037819 */ /* 0x000fe20000011400 */
[----:B-----5:R-:W-:-:S03]  /*0410*/  ULEA UR15, UR5, UR4, 0x18 ;  /* 0x00000004050f7291 */ /* 0x020fc6000f8ec0ff */
[----:B------:R-:W-:Y:S02]  /*0420*/  LEA.HI R3, R3, R0, RZ, 0x7 ;  /* 0x0000000003037211 */ /* 0x000fe400078f38ff */
[----:B---3--:R-:W-:Y:S01]  /*0430*/  IABS R8, R5 ;  /* 0x0000000500087213 */ /* 0x008fe20000000000 */
[----:B------:R-:W-:Y:S01]  /*0440*/  UIADD3 UR10, UPT, UPT, UR15, 0x3000, URZ ;  /* 0x000030000f0a7890 */ /* 0x000fe2000fffe0ff */
[----:B------:R-:W-:-:S04]  /*0450*/  SHF.R.S32.HI R4, RZ, 0x7, R3 ;  /* 0x00000007ff047819 */ /* 0x000fc80000011403 */
[-C--:B------:R-:W-:Y:S02]  /*0460*/  IABS R7, R4.reuse ;  /* 0x0000000400077213 */ /* 0x080fe40000000000 */
[----:B------:R-:W-:Y:S02]  /*0470*/  IABS R10, R4 ;  /* 0x00000004000a7213 */ /* 0x000fe40000000000 */
[----:B------:R-:W2:Y:S08]  /*0480*/  I2F.RP R0, R7 ;  /* 0x0000000700007306 */ /* 0x000eb00000209400 */
[----:B--2---:R-:W2:Y:S02]  /*0490*/  MUFU.RCP R0, R0 ;  /* 0x0000000000007308 */ /* 0x004ea40000001000 */
[----:B--2---:R-:W-:-:S02]  /*04a0*/  VIADD R2, R0, 0xffffffe ;  /* 0x0ffffffe00027836 */ /* 0x004fc40000000000 */
[----:B------:R-:W-:-:S04]  /*04b0*/  IMAD.MOV R0, RZ, RZ, -R10 ;  /* 0x000000ffff007224 */ /* 0x000fc800078e0a0a */
[----:B------:R2:W3:Y:S02]  /*04c0*/  F2I.FTZ.U32.TRUNC.NTZ R3, R2 ;  /* 0x0000000200037305 */ /* 0x0004e4000021f000 */
[----:B--2---:R-:W-:Y:S02]  /*04d0*/  IMAD.MOV.U32 R2, RZ, RZ, RZ ;  /* 0x000000ffff027224 */ /* 0x004fe400078e00ff */
[----:B---3--:R-:W-:-:S04]  /*04e0*/  IMAD.MOV R6, RZ, RZ, -R3 ;  /* 0x000000ffff067224 */ /* 0x008fc800078e0a03 */
[----:B------:R-:W-:Y:S02]  /*04f0*/  IMAD R9, R6, R7, RZ ;  /* 0x0000000706097224 */ /* 0x000fe400078e02ff */
[----:B------:R-:W-:Y:S02]  /*0500*/  IMAD.MOV.U32 R6, RZ, RZ, R8 ;  /* 0x000000ffff067224 */ /* 0x000fe400078e0008 */
[----:B------:R-:W-:-:S06]  /*0510*/  IMAD.HI.U32 R3, R3, R9, R2 ;  /* 0x0000000903037227 */ /* 0x000fcc00078e0002 */
[----:B------:R-:W-:-:S04]  /*0520*/  IMAD.HI.U32 R3, R3, R6, RZ ;  /* 0x0000000603037227 */ /* 0x000fc800078e00ff */
[----:B------:R-:W-:Y:S01]  /*0530*/  IMAD R0, R3, R0, R6 ;  /* 0x0000000003007224 */ /* 0x000fe200078e0206 */
[----:B------:R-:W-:Y:S04]  /*0540*/  BAR.SYNC.DEFER_BLOCKING 0x0 ;  /* 0x0000000000007b1d */ /* 0x000fe80000010000 */
[----:B------:R-:W-:-:S13]  /*0550*/  ISETP.GT.U32.AND P2, PT, R7, R0, PT ;  /* 0x000000000700720c */ /* 0x000fda0003f44070 */
[----:B------:R-:W-:Y:S02]  /*0560*/  @!P2 IMAD.IADD R0, R0, 0x1, -R7 ;  /* 0x000000010000a824 */ /* 0x000fe400078e0a07 */
[----:B------:R-:W-:Y:S01]  /*0570*/  @!P2 VIADD R3, R3, 0x1 ;  /* 0x000000010303a836 */ /* 0x000fe20000000000 */
[----:B------:R-:W-:Y:S02]  /*0580*/  ISETP.NE.AND P2, PT, R4, RZ, PT ;  /* 0x000000ff0400720c */ /* 0x000fe40003f45270 */
[----:B------:R-:W-:Y:S02]  /*0590*/  ISETP.GE.U32.AND P0, PT, R0, R7, PT ;  /* 0x000000070000720c */ /* 0x000fe40003f06070 */
[----:B------:R-:W-:-:S04]  /*05a0*/  LOP3.LUT R0, R5, R4, RZ, 0x3c, !PT ;  /* 0x0000000405007212 */ /* 0x000fc800078e3cff */
[----:B------:R-:W-:Y:S01]  /*05b0*/  ISETP.GE.AND P3, PT, R0, RZ, PT ;  /* 0x000000ff0000720c */ /* 0x000fe20003f66270 */
[----:B------:R-:W-:-:S06]  /*05c0*/  VIADD R0, R52, 0x3f ;  /* 0x0000003f34007836 */ /* 0x000fcc0000000000 */
[----:B------:R-:W-:-:S04]  /*05d0*/  @P0 VIADD R3, R3, 0x1 ;  /* 0x0000000103030836 */ /* 0x000fc80000000000 */
[----:B------:R-:W-:Y:S01]  /*05e0*/  IMAD.MOV.U32 R10, RZ, RZ, R3 ;  /* 0x000000ffff0a7224 */ /* 0x000fe200078e0003 */
[----:B------:R-:W-:-:S03]  /*05f0*/  SHF.R.S32.HI R3, RZ, 0x1f, R0 ;  /* 0x0000001fff037819 */ /* 0x000fc60000011400 */
[----:B------:R-:W-:Y:S01]  /*0600*/  @!P3 IMAD.MOV R10, RZ, RZ, -R10 ;  /* 0x000000ffff0ab224 */ /* 0x000fe200078e0a0a */
[----:B------:R-:W-:Y:S02]  /*0610*/  LEA.HI R3, R3, R0, RZ, 0x6 ;  /* 0x0000000003037211 */ /* 0x000fe400078f30ff */
[----:B------:R-:W-:-:S04]  /*0620*/  @!P2 LOP3.LUT R10, RZ, R4, RZ, 0x33, !PT ;  /* 0x00000004ff0aa212 */ /* 0x000fc800078e33ff */
[----:B------:R-:W-:Y:S01]  /*0630*/  LEA.HI.SX32 R3, R3, -R10, 0x1a ;  /* 0x8000000a03037211 */ /* 0x000fe200078fd2ff */
[----:B------:R-:W-:-:S03]  /*0640*/  IMAD.MOV R6, RZ, RZ, -R10 ;  /* 0x000000ffff067224 */ /* 0x000fc600078e0a0a */
[----:B------:R-:W-:Y:S01]  /*0650*/  VIMNMX R11, PT, PT, R3, 0x1, PT ;  /* 0x00000001030b7848 */ /* 0x000fe20003fe0100 */
[----:B------:R-:W-:-:S03]  /*0660*/  IMAD R12, R4, R6, R5 ;  /* 0x00000006040c7224 */ /* 0x000fc600078e0205 */
[-C--:B------:R-:W-:Y:S02]  /*0670*/  IABS R9, R11.reuse ;  /* 0x0000000b00097213 */ /* 0x080fe40000000000 */
[----:B------:R-:W-:Y:S02]  /*0680*/  IABS R4, R12 ;  /* 0x0000000c00047213 */ /* 0x000fe40000000000 */
[----:B------:R-:W2:Y:S01]  /*0690*/  I2F.RP R0, R9 ;  /* 0x0000000900007306 */ /* 0x000ea20000209400 */
[----:B------:R-:W-:-:S07]  /*06a0*/  IABS R6, R11 ;  /* 0x0000000b00067213 */ /* 0x000fce0000000000 */
[----:B--2---:R-:W2:Y:S02]  /*06b0*/  MUFU.RCP R0, R0 ;  /* 0x0000000000007308 */ /* 0x004ea40000001000 */
[----:B--2---:R-:W-:Y:S01]  /*06c0*/  VIADD R2, R0, 0xffffffe ;  /* 0x0ffffffe00027836 */ /* 0x004fe20000000000 */
[----:B------:R-:W-:-:S05]  /*06d0*/  IABS R0, R53 ;  /* 0x0000003500007213 */ /* 0x000fca0000000000 */
[----:B------:R2:W3:Y:S08]  /*06e0*/  F2I.FTZ.U32.TRUNC.NTZ R3, R2 ;  /* 0x0000000200037305 */ /* 0x0004f0000021f000 */
[----:B------:R-:W5:Y:S01]  /*06f0*/  I2F.RP R7, R0 ;  /* 0x0000000000077306 */ /* 0x000f620000209400 */
[----:B--2---:R-:W-:Y:S02]  /*0700*/  IMAD.MOV.U32 R2, RZ, RZ, RZ ;  /* 0x000000ffff027224 */ /* 0x004fe400078e00ff */
[----:B---3--:R-:W-:-:S04]  /*0710*/  IMAD.MOV R8, RZ, RZ, -R3 ;  /* 0x000000ffff087224 */ /* 0x008fc800078e0a03 */
[----:B------:R-:W-:Y:S01]  /*0720*/  IMAD R5, R8, R9, RZ ;  /* 0x0000000908057224 */ /* 0x000fe200078e02ff */
[----:B------:R-:W-:-:S03]  /*0730*/  IABS R8, R52 ;  /* 0x0000003400087213 */ /* 0x000fc60000000000 */
[----:B------:R-:W-:Y:S01]  /*0740*/  IMAD.HI.U32 R3, R3, R5, R2 ;  /* 0x0000000503037227 */ /* 0x000fe200078e0002 */
[----:B-----5:R-:W2:Y:S03]  /*0750*/  MUFU.RCP R7, R7 ;  /* 0x0000000700077308 */ /* 0x020ea60000001000 */
[----:B------:R-:W-:Y:S02]  /*0760*/  IMAD.MOV.U32 R2, RZ, RZ, R4 ;  /* 0x000000ffff027224 */ /* 0x000fe400078e0004 */
[----:B------:R-:W-:Y:S02]  /*0770*/  IMAD.MOV R4, RZ, RZ, -R6 ;  /* 0x000000ffff047224 */ /* 0x000fe400078e0a06 */
[----:B------:R-:W-:Y:S01]  /*0780*/  IMAD.HI.U32 R3, R3, R2, RZ ;  /* 0x0000000203037227 */ /* 0x000fe200078e00ff */
[----:B------:R-:W3:Y:S03]  /*0790*/  I2F.RP R6, R8 ;  /* 0x0000000800067306 */ /* 0x000ee60000209400 */
[----:B------:R-:W-:-:S05]  /*07a0*/  IMAD R2, R3, R4, R2 ;  /* 0x0000000403027224 */ /* 0x000fca00078e0202 */
[----:B------:R-:W-:Y:S01]  /*07b0*/  ISETP.GT.U32.AND P2, PT, R9, R2, PT ;  /* 0x000000020900720c */ /* 0x000fe20003f44070 */
[----:B--2---:R-:W-:Y:S01]  /*07c0*/  VIADD R4, R7, 0xffffffe ;  /* 0x0ffffffe07047836 */ /* 0x004fe20000000000 */
[----:B------:R-:W-:-:S03]  /*07d0*/  SHF.R.U32.HI R7, RZ, 0x5, R73 ;  /* 0x00000005ff077819 */ /* 0x000fc60000011649 */
[----:B------:R2:W5:Y:S01]  /*07e0*/  F2I.FTZ.U32.TRUNC.NTZ R5, R4 ;  /* 0x0000000400057305 */ /* 0x000562000021f000 */
[----:B------:R-:W-:-:S07]  /*07f0*/  SGXT.U32 R7, R7, 0x2 ;  /* 0x000000020707781a */ /* 0x000fce0000000000 */
[----:B------:R-:W-:Y:S01]  /*0800*/  @!P2 IMAD.IADD R2, R2, 0x1, -R9 ;  /* 0x000000010202a824 */ /* 0x000fe200078e0a09 */
[----:B---3--:R-:W3:Y:S01]  /*0810*/  MUFU.RCP R6, R6 ;  /* 0x0000000600067308 */ /* 0x008ee20000001000 */
[----:B------:R-:W-:Y:S01]  /*0820*/  @!P2 VIADD R3, R3, 0x1 ;  /* 0x000000010303a836 */ /* 0x000fe20000000000 */
[----:B------:R-:W-:Y:S01]  /*0830*/  ISETP.NE.AND P2, PT, R11, RZ, PT ;  /* 0x000000ff0b00720c */ /* 0x000fe20003f45270 */
[----:B--2---:R-:W-:Y:S01]  /*0840*/  IMAD.MOV.U32 R4, RZ, RZ, RZ ;  /* 0x000000ffff047224 */ /* 0x004fe200078e00ff */
[----:B------:R-:W-:Y:S02]  /*0850*/  ISETP.GE.U32.AND P0, PT, R2, R9, PT ;  /* 0x000000090200720c */ /* 0x000fe40003f06070 */
[----:B------:R-:W-:Y:S01]  /*0860*/  LOP3.LUT R2, R12, R11, RZ, 0x3c, !PT ;  /* 0x0000000b0c027212 */ /* 0x000fe200078e3cff */
[----:B-----5:R-:W-:-:S03]  /*0870*/  IMAD.MOV R9, RZ, RZ, -R5 ;  /* 0x000000ffff097224 */ /* 0x020fc600078e0a05 */
[----:B------:R-:W-:Y:S01]  /*0880*/  ISETP.GE.AND P3, PT, R2, RZ, PT ;  /* 0x000000ff0200720c */ /* 0x000fe20003f66270 */
[----:B------:R-:W-:-:S04]  /*0890*/  IMAD R9, R9, R0, RZ ;  /* 0x0000000009097224 */ /* 0x000fc800078e02ff */
[----:B------:R-:W-:-:S04]  /*08a0*/  IMAD.HI.U32 R4, R5, R9, R4 ;  /* 0x0000000905047227 */ /* 0x000fc800078e0004 */
[----:B------:R-:W-:-:S04]  /*08b0*/  @P0 VIADD R3, R3, 0x1 ;  /* 0x0000000103030836 */ /* 0x000fc80000000000 */
[----:B------:R-:W-:Y:S02]  /*08c0*/  IMAD.MOV.U32 R68, RZ, RZ, R3 ;  /* 0x000000ffff447224 */ /* 0x000fe400078e0003 */
[----:B---3--:R-:W-:Y:S02]  /*08d0*/  VIADD R3, R6, 0xffffffe ;  /* 0x0ffffffe06037836 */ /* 0x008fe40000000000 */
[----:B------:R-:W-:Y:S01]  /*08e0*/  @!P3 IMAD.MOV R68, RZ, RZ, -R68 ;  /* 0x000000ffff44b224 */ /* 0x000fe200078e0a44 */
[----:B------:R-:W-:Y:S02]  /*08f0*/  @!P2 LOP3.LUT R68, RZ, R11, RZ, 0x33, !PT ;  /* 0x0000000bff44a212 */ /* 0x000fe400078e33ff */
[----:B------:R-:W-:Y:S01]  /*0900*/  ISETP.NE.AND P2, PT, R52, RZ, PT ;  /* 0x000000ff3400720c */ /* 0x000fe20003f45270 */
[----:B------:R-:W2:Y:S02]  /*0910*/  F2I.FTZ.U32.TRUNC.NTZ R3, R3 ;  /* 0x0000000300037305 */ /* 0x000ea4000021f000 */
[----:B------:R-:W-:-:S02]  /*0920*/  IMAD.MOV R2, RZ, RZ, -R68 ;  /* 0x000000ffff027224 */ /* 0x000fc400078e0a44 */
[----:B------:R-:W-:Y:S02]  /*0930*/  IMAD.SHL.U32 R68, R68, 0x80, RZ ;  /* 0x0000008044447824 */ /* 0x000fe400078e00ff */
[----:B------:R-:W-:-:S03]  /*0940*/  IMAD R2, R11, R2, R12 ;  /* 0x000000020b027224 */ /* 0x000fc600078e020c */
[----:B------:R-:W-:Y:S01]  /*0950*/  LOP3.LUT R44, R68, R7, RZ, 0xfc, !PT ;  /* 0x00000007442c7212 */ /* 0x000fe200078efcff */
[----:B------:R-:W-:Y:S02]  /*0960*/  IMAD.IADD R5, R10, 0x1, R2 ;  /* 0x000000010a057824 */ /* 0x000fe400078e0202 */
[----:B------:R-:W-:Y:S01]  /*0970*/  IMAD.MOV.U32 R2, RZ, RZ, RZ ;  /* 0x000000ffff027224 */ /* 0x000fe200078e00ff */
[C---:B------:R-:W-:Y:S01]  /*0980*/  LOP3.LUT R10, R44.reuse, 0x4, RZ, 0xfc, !PT ;  /* 0x000000042c0a7812 */ /* 0x040fe200078efcff */
[----:B--2---:R-:W-:Y:S01]  /*0990*/  IMAD.MOV R6, RZ, RZ, -R3 ;  /* 0x000000ffff067224 */ /* 0x004fe200078e0a03 */
[----:B------:R-:W-:Y:S02]  /*09a0*/  LOP3.LUT R11, R44, 0x8, RZ, 0xfc, !PT ;  /* 0x000000082c0b7812 */ /* 0x000fe400078efcff */
[----:B------:R-:W-:Y:S01]  /*09b0*/  IABS R9, R10 ;  /* 0x0000000a00097213 */ /* 0x000fe20000000000 */
[----:B------:R-:W-:Y:S01]  /*09c0*/  IMAD.MOV.U32 R7, RZ, RZ, R6 ;  /* 0x000000ffff077224 */ /* 0x000fe200078e0006 */
[----:B------:R-:W-:-:S02]  /*09d0*/  LOP3.LUT R6, R73, 0x3f, RZ, 0xc0, !PT ;  /* 0x0000003f49067812 */ /* 0x000fc400078ec0ff */
[----:B------:R-:W-:Y:S01]  /*09e0*/  IABS R47, R11 ;  /* 0x0000000b002f7213 */ /* 0x000fe20000000000 */
[----:B------:R-:W-:Y:S01]  /*09f0*/  IMAD R7, R7, R8, RZ ;  /* 0x0000000807077224 */ /* 0x000fe200078e02ff */
[----:B------:R-:W-:Y:S02]  /*0a00*/  ISETP.GE.AND P4, PT, R10, RZ, PT ;  /* 0x000000ff0a00720c */ /* 0x000fe40003f86270 */
[C---:B------:R-:W-:Y:S01]  /*0a10*/  LOP3.LUT R10, R44.reuse, 0x10, RZ, 0xfc, !PT ;  /* 0x000000102c0a7812 */ /* 0x040fe200078efcff */
[----:B------:R-:W-:Y:S01]  /*0a20*/  IMAD.HI.U32 R3, R3, R7, R2 ;  /* 0x0000000703037227 */ /* 0x000fe200078e0002 */
[----:B------:R-:W-:Y:S02]  /*0a30*/  LOP3.LUT R26, R44, 0x7c, RZ, 0xfc, !PT ;  /* 0x0000007c2c1a7812 */ /* 0x000fe400078efcff */
[----:B------:R-:W-:Y:S01]  /*0a40*/  IABS R45, R44 ;  /* 0x0000002c002d7213 */ /* 0x000fe20000000000 */
[----:B------:R-:W-:Y:S01]  /*0a50*/  IMAD R2, R5, 0x40, R6 ;  /* 0x0000004005027824 */ /* 0x000fe200078e0206 */
[----:B------:R-:W-:Y:S01]  /*0a60*/  IABS R101, R26 ;  /* 0x0000001a00657213 */ /* 0x000fe20000000000 */
[----:B------:R-:W-:Y:S01]  /*0a70*/  IMAD.HI.U32 R5, R4, R9, RZ ;  /* 0x0000000904057227 */ /* 0x000fe200078e00ff */
[----:B------:R-:W-:-:S02]  /*0a80*/  LOP3.LUT R15, R44, 0xc, RZ, 0xfc, !PT ;  /* 0x0000000c2c0f7812 */ /* 0x000fc400078efcff */
[----:B------:R-:W-:Y:S01]  /*0a90*/  IABS R6, R2 ;  /* 0x0000000200067213 */ /* 0x000fe20000000000 */
[----:B------:R-:W-:Y:S01]  /*0aa0*/  IMAD.MOV R88, RZ, RZ, -R5 ;  /* 0x000000ffff587224 */ /* 0x000fe200078e0a05 */
[----:B------:R-:W-:Y:S01]  /*0ab0*/  ISETP.GE.AND P5, PT, R2, RZ, PT ;  /* 0x000000ff0200720c */ /* 0x000fe20003fa6270 */
[----:B------:R-:W-:Y:S01]  /*0ac0*/  IMAD.HI.U32 R5, R4, R47, RZ ;  /* 0x0000002f04057227 */ /* 0x000fe200078e00ff */
[----:B------:R-:W-:Y:S02]  /*0ad0*/  IABS R91, R15 ;  /* 0x0000000f005b7213 */ /* 0x000fe40000000000 */
[C---:B------:R-:W-:Y:S01]  /*0ae0*/  LOP3.LUT R12, R44.reuse, 0x14, RZ, 0xfc, !PT ;  /* 0x000000142c0c7812 */ /* 0x040fe200078efcff */
[----:B------:R-:W-:Y:S01]  /*0af0*/  IMAD.HI.U32 R3, R3, R6, RZ ;  /* 0x0000000603037227 */ /* 0x000fe200078e00ff */
[----:B------:R-:W-:Y:S02]  /*0b00*/  ISETP.GE.AND P3, PT, R11, RZ, PT ;  /* 0x000000ff0b00720c */ /* 0x000fe40003f66270 */
[----:B------:R-:W-:Y:S01]  /*0b10*/  IABS R11, R12 ;  /* 0x0000000c000b7213 */ /* 0x000fe20000000000 */
[----:B------:R-:W-:Y:S01]  /*0b20*/  IMAD.MOV R5, RZ, RZ, -R5 ;  /* 0x000000ffff057224 */ /* 0x000fe200078e0a05 */
[C---:B------:R-:W-:Y:S01]  /*0b30*/  LOP3.LUT R17, R44.reuse, 0x18, RZ, 0xfc, !PT ;  /* 0x000000182c117812 */ /* 0x040fe200078efcff */
[----:B------:R-:W-:Y:S01]  /*0b40*/  IMAD.MOV R3, RZ, RZ, -R3 ;  /* 0x000000ffff037224 */ /* 0x000fe200078e0a03 */
[----:B------:R-:W-:Y:S01]  /*0b50*/  LOP3.LUT R23, R44, 0x1c, RZ, 0xfc, !PT ;  /* 0x0000001c2c177812 */ /* 0x000fe200078efcff */
[----:B------:R-:W-:Y:S01]  /*0b60*/  IMAD R47, R0, R5, R47 ;  /* 0x00000005002f7224 */ /* 0x000fe200078e022f */
[----:B------:R-:W-:Y:S01]  /*0b70*/  IABS R13, R17 ;  /* 0x00000011000d7213 */ /* 0x000fe20000000000 */
[----:B------:R-:W-:Y:S01]  /*0b80*/  IMAD R5, R8, R3, R6 ;  /* 0x0000000308057224 */ /* 0x000fe200078e0206 */
[----:B------:R-:W-:Y:S01]  /*0b90*/  LOP3.LUT R25, R44, 0x20, RZ, 0xfc, !PT ;  /* 0x000000202c197812 */ /* 0x000fe200078efcff */
[----:B------:R-:W-:Y:S01]  /*0ba0*/  IMAD R88, R0, R88, R9 ;  /* 0x0000005800587224 */ /* 0x000fe200078e0209 */
[----:B------:R-:W-:Y:S01]  /*0bb0*/  IABS R9, R10 ;  /* 0x0000000a00097213 */ /* 0x000fe20000000000 */
[----:B------:R-:W-:Y:S01]  /*0bc0*/  IMAD.HI.U32 R7, R4, R45, RZ ;  /* 0x0000002d04077227 */ /* 0x000fe200078e00ff */
[----:B------:R-:W-:-:S02]  /*0bd0*/  ISETP.GT.U32.AND P0, PT, R8, R5, PT ;  /* 0x000000050800720c */ /* 0x000fc40003f04070 */
[----:B------:R-:W-:Y:S01]  /*0be0*/  IABS R55, R25 ;  /* 0x0000001900377213 */ /* 0x000fe20000000000 */
[----:B------:R-:W-:Y:S01]  /*0bf0*/  IMAD.HI.U32 R6, R4, R9, RZ ;  /* 0x0000000904067227 */ /* 0x000fe200078e00ff */
[C---:B------:R-:W-:Y:S02]  /*0c00*/  LOP3.LUT R19, R44.reuse, 0x24, RZ, 0xfc, !PT ;  /* 0x000000242c137812 */ /* 0x040fe400078efcff */
[----:B------:R-:W-:Y:S01]  /*0c10*/  LOP3.LUT R29, R44, 0x2c, RZ, 0xfc, !PT ;  /* 0x0000002c2c1d7812 */ /* 0x000fe200078efcff */
[----:B------:R-:W-:Y:S01]  /*0c20*/  IMAD.MOV R6, RZ, RZ, -R6 ;  /* 0x000000ffff067224 */ /* 0x000fe200078e0a06 */
[----:B------:R-:W-:Y:S01]  /*0c30*/  IABS R111, R19 ;  /* 0x00000013006f7213 */ /* 0x000fe20000000000 */
[----:B------:R-:W-:Y:S01]  /*0c40*/  IMAD.MOV R7, RZ, RZ, -R7 ;  /* 0x000000ffff077224 */ /* 0x000fe200078e0a07 */
[----:B------:R-:W-:Y:S01]  /*0c50*/  IABS R109, R29 ;  /* 0x0000001d006d7213 */ /* 0x000fe20000000000 */
[----:B------:R-:W-:Y:S01]  /*0c60*/  IMAD R48, R0, R6, R9 ;  /* 0x0000000600307224 */ /* 0x000fe200078e0209 */
[C---:B------:R-:W-:Y:S01]  /*0c70*/  LOP3.LUT R27, R44.reuse, 0x28, RZ, 0xfc, !PT ;  /* 0x000000282c1b7812 */ /* 0x040fe200078efcff */
[----:B------:R-:W-:Y:S01]  /*0c80*/  @!P0 IMAD.IADD R5, R5, 0x1, -R8 ;  /* 0x0000000105058824 */ /* 0x000fe200078e0a08 */
[----:B------:R-:W-:Y:S01]  /*0c90*/  LOP3.LUT R30, R44, 0x30, RZ, 0xfc, !PT ;  /* 0x000000302c1e7812 */ /* 0x000fe200078efcff */
[----:B------:R-:W-:Y:S01]  /*0ca0*/  IMAD.HI.U32 R6, R4, R101, RZ ;  /* 0x0000006504067227 */ /* 0x000fe200078e00ff */
[----:B------:R-:W-:-:S02]  /*0cb0*/  LOP3.LUT R31, R44, 0x34, RZ, 0xfc, !PT ;  /* 0x000000342c1f7812 */ /* 0x000fc400078efcff */
[----:B------:R-:W-:Y:S01]  /*0cc0*/  ISETP.GT.U32.AND P0, PT, R8, R5, PT ;  /* 0x000000050800720c */ /* 0x000fe20003f04070 */
[----:B------:R-:W-:Y:S01]  /*0cd0*/  IMAD.MOV R6, RZ, RZ, -R6 ;  /* 0x000000ffff067224 */ /* 0x000fe200078e0a06 */
[----:B------:R-:W-:Y:S01]  /*0ce0*/  IABS R59, R30 ;  /* 0x0000001e003b7213 */ /* 0x000fe20000000000 */
[C---:B------:R-:W-:Y:S01]  /*0cf0*/  IMAD R45, R0.reuse, R7, R45 ;  /* 0x00000007002d7224 */ /* 0x040fe200078e022d */
[----:B------:R-:W-:Y:S01]  /*0d00*/  IABS R9, R31 ;  /* 0x0000001f00097213 */ /* 0x000fe20000000000 */
[----:B------:R-:W-:Y:S01]  /*0d10*/  IMAD R101, R0, R6, R101 ;  /* 0x0000000600657224 */ /* 0x000fe200078e0265 */
[----:B------:R-:W-:Y:S01]  /*0d20*/  LOP3.LUT R21, R44, 0x38, RZ, 0xfc, !PT ;  /* 0x000000382c157812 */ /* 0x000fe200078efcff */
[----:B------:R-:W-:Y:S01]  /*0d30*/  IMAD.HI.U32 R3, R4, R91, RZ ;  /* 0x0000005b04037227 */ /* 0x000fe200078e00ff */
[----:B------:R-:W-:Y:S02]  /*0d40*/  LOP3.LUT R24, R44, 0x3c, RZ, 0xfc, !PT ;  /* 0x0000003c2c187812 */ /* 0x000fe400078efcff */
[C---:B------:R-:W-:Y:S01]  /*0d50*/  ISETP.GT.U32.AND P6, PT, R0.reuse, R101, PT ;  /* 0x000000650000720c */ /* 0x040fe20003fc4070 */
[----:B------:R-:W-:Y:S01]  /*0d60*/  IMAD.MOV R3, RZ, RZ, -R3 ;  /* 0x000000ffff037224 */ /* 0x000fe200078e0a03 */
[----:B------:R-:W-:Y:S01]  /*0d70*/  IABS R103, R24 ;  /* 0x0000001800677213 */ /* 0x000fe20000000000 */
[----:B------:R-:W-:Y:S01]  /*0d80*/  @!P0 IMAD.IADD R5, R5, 0x1, -R8 ;  /* 0x0000000105058824 */ /* 0x000fe200078e0a08 */
[C---:B------:R-:W-:Y:S01]  /*0d90*/  ISETP.GT.U32.AND P0, PT, R0.reuse, R45, PT ;  /* 0x0000002d0000720c */ /* 0x040fe20003f04070 */
[----:B------:R-:W-:Y:S01]  /*0da0*/  IMAD R91, R0, R3, R91 ;  /* 0x00000003005b7224 */ /* 0x000fe200078e025b */
[----:B------:R-:W-:Y:S01]  /*0db0*/  LOP3.LUT R16, R44, 0x44, RZ, 0xfc, !PT ;  /* 0x000000442c107812 */ /* 0x000fe200078efcff */
[----:B------:R-:W-:Y:S01]  /*0dc0*/  @!P5 IMAD.MOV R5, RZ, RZ, -R5 ;  /* 0x000000ffff05d224 */ /* 0x000fe200078e0a05 */
[----:B------:R-:W-:Y:S01]  /*0dd0*/  ISETP.GT.U32.AND P5, PT, R0, R88, PT ;  /* 0x000000580000720c */ /* 0x000fe20003fa4070 */
[----:B------:R-:W-:Y:S01]  /*0de0*/  IMAD.HI.U32 R7, R4, R11, RZ ;  /* 0x0000000b04077227 */ /* 0x000fe200078e00ff */
[----:B------:R-:W-:-:S02]  /*0df0*/  @!P2 LOP3.LUT R5, RZ, R52, RZ, 0x33, !PT ;  /* 0x00000034ff05a212 */ /* 0x000fc400078e33ff */
[----:B------:R-:W-:Y:S01]  /*0e00*/  ISETP.GT.U32.AND P2, PT, R0, R47, PT ;  /* 0x0000002f0000720c */ /* 0x000fe20003f44070 */
[--C-:B------:R-:W-:Y:S01]  /*0e10*/  @!P6 IMAD.IADD R101, R101, 0x1, -R0.reuse ;  /* 0x000000016565e824 */ /* 0x100fe200078e0a00 */
[----:B------:R-:W-:Y:S01]  /*0e20*/  LOP3.LUT R14, R44, 0x40, RZ, 0xfc, !PT ;  /* 0x000000402c0e7812 */ /* 0x000fe200078efcff */
[----:B------:R-:W-:Y:S01]  /*0e30*/  IMAD.MOV R7, RZ, RZ, -R7 ;  /* 0x000000ffff077224 */ /* 0x000fe200078e0a07 */
[----:B------:R-:W-:Y:S01]  /*0e40*/  IABS R8, R16 ;  /* 0x0000001000087213 */ /* 0x000fe20000000000 */
[--C-:B------:R-:W-:Y:S01]  /*0e50*/  @!P0 IMAD.IADD R45, R45, 0x1, -R0.reuse ;  /* 0x000000012d2d8824 */ /* 0x100fe200078e0a00 */
[----:B------:R-:W-:Y:S01]  /*0e60*/  ISETP.GT.U32.AND P6, PT, R0, R101, PT ;  /* 0x000000650000720c */ /* 0x000fe20003fc4070 */
[----:B------:R-:W-:Y:S01]  /*0e70*/  IMAD.HI.U32 R3, R4, R13, RZ ;  /* 0x0000000d04037227 */ /* 0x000fe200078e00ff */
[----:B------:R-:W-:Y:S02]  /*0e80*/  IABS R61, R14 ;  /* 0x0000000e003d7213 */ /* 0x000fe40000000000 */
[----:B------:R-:W-:Y:S01]  /*0e90*/  ISETP.GT.U32.AND P0, PT, R0, R45, PT ;  /* 0x0000002d0000720c */ /* 0x000fe20003f04070 */
[----:B------:R-:W-:Y:S01]  /*0ea0*/  @!P5 IMAD.IADD R88, R88, 0x1, -R0 ;  /* 0x000000015858d824 */ /* 0x000fe200078e0a00 */
[C---:B------:R-:W-:Y:S01]  /*0eb0*/  ISETP.GT.U32.AND P5, PT, R0.reuse, R91, PT ;  /* 0x0000005b0000720c */ /* 0x040fe20003fa4070 */
[----:B------:R-:W-:Y:S01]  /*0ec0*/  IMAD R90, R0, R7, R11 ;  /* 0x00000007005a7224 */ /* 0x000fe200078e020b */
[----:B------:R-:W-:Y:S01]  /*0ed0*/  IABS R7, R23 ;  /* 0x0000001700077213 */ /* 0x000fe20000000000 */
[----:B------:R-:W-:Y:S01]  /*0ee0*/  IMAD.MOV R3, RZ, RZ, -R3 ;  /* 0x000000ffff037224 */ /* 0x000fe200078e0a03 */
[----:B------:R-:W-:Y:S01]  /*0ef0*/  LOP3.LUT R18, R44, 0x48, RZ, 0xfc, !PT ;  /* 0x000000482c127812 */ /* 0x000fe200078efcff */
[----:B------:R-:W-:Y:S01]  /*0f00*/  IMAD.HI.U32 R6, R4, R55, RZ ;  /* 0x0000003704067227 */ /* 0x000fe200078e00ff */
[----:B------:R-:W-:-:S02]  /*0f10*/  LOP3.LUT R22, R44, 0x50, RZ, 0xfc, !PT ;  /* 0x000000502c167812 */ /* 0x000fc400078efcff */
[----:B------:R-:W-:Y:S01]  /*0f20*/  LOP3.LUT R20, R44, 0x4c, RZ, 0xfc, !PT ;  /* 0x0000004c2c147812 */ /* 0x000fe200078efcff */
[--C-:B------:R-:W-:Y:S01]  /*0f30*/  @!P6 IMAD.IADD R101, R101, 0x1, -R0.reuse ;  /* 0x000000016565e824 */ /* 0x100fe200078e0a00 */
[C---:B------:R-:W-:Y:S01]  /*0f40*/  ISETP.GT.U32.AND P6, PT, R0.reuse, R88, PT ;  /* 0x000000580000720c */ /* 0x040fe20003fc4070 */
[--C-:B------:R-:W-:Y:S01]  /*0f50*/  @!P0 IMAD.IADD R45, R45, 0x1, -R0.reuse ;  /* 0x000000012d2d8824 */ /* 0x100fe200078e0a00 */
[C---:B------:R-:W-:Y:S01]  /*0f60*/  ISETP.GT.U32.AND P0, PT, R0.reuse, R48, PT ;  /* 0x000000300000720c */ /* 0x040fe20003f04070 */
[----:B------:R-:W-:Y:S01]  /*0f70*/  @!P5 IMAD.IADD R91, R91, 0x1, -R0 ;  /* 0x000000015b5bd824 */ /* 0x000fe200078e0a00 */
[C---:B------:R-:W-:Y:S01]  /*0f80*/  ISETP.GT.U32.AND P5, PT, R0.reuse, R90, PT ;  /* 0x0000005a0000720c */ /* 0x040fe20003fa4070 */
[----:B------:R-:W-:Y:S01]  /*0f90*/  IMAD R54, R0, R3, R13 ;  /* 0x0000000300367224 */ /* 0x000fe200078e020d */
[----:B------:R-:W-:Y:S01]  /*0fa0*/  IABS R63, R22 ;  /* 0x00000016003f7213 */ /* 0x000fe20000000000 */
[----:B------:R-:W-:Y:S01]  /*0fb0*/  IMAD.HI.U32 R3, R4, R7, RZ ;  /* 0x0000000704037227 */ /* 0x000fe200078e00ff */
[----:B------:R-:W-:-:S02]  /*0fc0*/  IABS R105, R20 ;  /* 0x0000001400697213 */ /* 0x000fc40000000000 */
[C---:B------:R-:W-:Y:S01]  /*0fd0*/  LOP3.LUT R28, R44.reuse, 0x58, RZ, 0xfc, !PT ;  /* 0x000000582c1c7812 */ /* 0x040fe200078efcff */
[----:B------:R-:W-:Y:S01]  /*0fe0*/  IMAD.MOV R94, RZ, RZ, -R3 ;  /* 0x000000ffff5e7224 */ /* 0x000fe200078e0a03 */
[----:B------:R-:W-:Y:S01]  /*0ff0*/  LOP3.LUT R32, R44, 0x5c, RZ, 0xfc, !PT ;  /* 0x0000005c2c207812 */ /* 0x000fe200078efcff */
[--C-:B------:R-:W-:Y:S01]  /*1000*/  @!P6 IMAD.IADD R88, R88, 0x1, -R0.reuse ;  /* 0x000000015858e824 */ /* 0x100fe200078e0a00 */
[----:B------:R-:W-:Y:S01]  /*1010*/  ISETP.GT.U32.AND P6, PT, R0, R91, PT ;  /* 0x0000005b0000720c */ /* 0x000fe20003fc4070 */
[----:B------:R-:W-:Y:S01]  /*1020*/  @!P0 IMAD.IADD R48, R48, 0x1, -R0 ;  /* 0x0000000130308824 */ /* 0x000fe200078e0a00 */
[----:B------:R-:W-:Y:S01]  /*1030*/  IABS R33, R28 ;  /* 0x0000001c00217213 */ /* 0x000fe20000000000 */
[C---:B------:R-:W-:Y:S01]  /*1040*/  IMAD R94, R0.reuse, R94, R7 ;  /* 0x0000005e005e7224 */ /* 0x040fe200078e0207 */
[----:B------:R-:W-:Y:S01]  /*1050*/  IABS R7, R27 ;  /* 0x0000001b00077213 */ /* 0x000fe20000000000 */
[----:B------:R-:W-:Y:S01]  /*1060*/  IMAD.MOV R6, RZ, RZ, -R6 ;  /* 0x000000ffff067224 */ /* 0x000fe200078e0a06 */
[----:B------:R-:W-:Y:S01]  /*1070*/  ISETP.GT.U32.AND P0, PT, R0, R48, PT ;  /* 0x000000300000720c */ /* 0x000fe20003f04070 */
[----:B------:R-:W-:Y:S01]  /*1080*/  @!P5 IMAD.IADD R90, R90, 0x1, -R0 ;  /* 0x000000015a5ad824 */ /* 0x000fe200078e0a00 */
[----:B------:R-:W-:Y:S01]  /*1090*/  ISETP.GT.U32.AND P5, PT, R0, R94, PT ;  /* 0x0000005e0000720c */ /* 0x000fe20003fa4070 */
[----:B------:R-:W-:Y:S01]  /*10a0*/  IMAD.HI.U32 R3, R4, R111, RZ ;  /* 0x0000006f04037227 */ /* 0x000fe200078e00ff */
[----:B------:R-:W-:-:S02]  /*10b0*/  IABS R41, R32 ;  /* 0x0000002000297213 */ /* 0x000fc40000000000 */
[----:B------:R-:W-:Y:S01]  /*10c0*/  LOP3.LUT R34, R44, 0x60, RZ, 0xfc, !PT ;  /* 0x000000602c227812 */ /* 0x000fe200078efcff */
[----:B------:R-:W-:Y:S01]  /*10d0*/  IMAD R55, R0, R6, R55 ;  /* 0x0000000600377224 */ /* 0x000fe200078e0237 */
[----:B------:R-:W-:Y:S01]  /*10e0*/  LOP3.LUT R38, R44, 0x64, RZ, 0xfc, !PT ;  /* 0x000000642c267812 */ /* 0x000fe200078efcff */
[--C-:B------:R-:W-:Y:S01]  /*10f0*/  @!P6 IMAD.IADD R91, R91, 0x1, -R0.reuse ;  /* 0x000000015b5be824 */ /* 0x100fe200078e0a00 */
[----:B------:R-:W-:Y:S01]  /*1100*/  ISETP.GT.U32.AND P6, PT, R0, R90, PT ;  /* 0x0000005a0000720c */ /* 0x000fe20003fc4070 */
[----:B------:R-:W-:Y:S01]  /*1110*/  IMAD.MOV R3, RZ, RZ, -R3 ;  /* 0x000000ffff037224 */ /* 0x000fe200078e0a03 */
[----:B------:R-:W-:Y:S01]  /*1120*/  IABS R39, R34 ;  /* 0x0000002200277213 */ /* 0x000fe20000000000 */
[--C-:B------:R-:W-:Y:S01]  /*1130*/  @!P0 IMAD.IADD R48, R48, 0x1, -R0.reuse ;  /* 0x0000000130308824 */ /* 0x100fe200078e0a00 */
[C---:B------:R-:W-:Y:S01]  /*1140*/  ISETP.GT.U32.AND P0, PT, R0.reuse, R55, PT ;  /* 0x000000370000720c */ /* 0x040fe20003f04070 */
[----:B------:R-:W-:Y:S01]  /*1150*/  IMAD R111, R0, R3, R111 ;  /* 0x00000003006f7224 */ /* 0x000fe200078e026f */
[----:B------:R-:W-:Y:S01]  /*1160*/  IABS R11, R38 ;  /* 0x00000026000b7213 */ /* 0x000fe20000000000 */
[----:B------:R-:W-:Y:S01]  /*1170*/  @!P5 IMAD.IADD R94, R94, 0x1, -R0 ;  /* 0x000000015e5ed824 */ /* 0x000fe200078e0a00 */
[----:B------:R-:W-:Y:S01]  /*1180*/  LOP3.LUT R72, R44, 0x68, RZ, 0xfc, !PT ;  /* 0x000000682c487812 */ /* 0x000fe200078efcff */
[----:B------:R-:W-:Y:S01]  /*1190*/  IMAD.HI.U32 R6, R4, R109, RZ ;  /* 0x0000006d04067227 */ /* 0x000fe200078e00ff */
[----:B------:R-:W-:-:S02]  /*11a0*/  ISETP.GT.U32.AND P5, PT, R0, R111, PT ;  /* 0x0000006f0000720c */ /* 0x000fc40003fa4070 */
[----:B------:R-:W-:Y:S01]  /*11b0*/  IABS R43, R72 ;  /* 0x00000048002b7213 */ /* 0x000fe20000000000 */
[----:B------:R-:W-:Y:S01]  /*11c0*/  @!P6 IMAD.IADD R90, R90, 0x1, -R0 ;  /* 0x000000015a5ae824 */ /* 0x000fe200078e0a00 */
[----:B------:R-:W-:Y:S01]  /*11d0*/  ISETP.GT.U32.AND P6, PT, R0, R94, PT ;  /* 0x0000005e0000720c */ /* 0x000fe20003fc4070 */
[----:B------:R-:W-:Y:S01]  /*11e0*/  IMAD.MOV R6, RZ, RZ, -R6 ;  /* 0x000000ffff067224 */ /* 0x000fe200078e0a06 */
[C---:B------:R-:W-:Y:S01]  /*11f0*/  LOP3.LUT R70, R44.reuse, 0x6c, RZ, 0xfc, !PT ;  /* 0x0000006c2c467812 */ /* 0x040fe200078efcff */
[----:B------:R-:W-:Y:S01]  /*1200*/  @!P0 IMAD.IADD R55, R55, 0x1, -R0 ;  /* 0x0000000137378824 */ /* 0x000fe200078e0a00 */
[----:B------:R-:W-:Y:S01]  /*1210*/  LOP3.LUT R66, R44, 0x70, RZ, 0xfc, !PT ;  /* 0x000000702c427812 */ /* 0x000fe200078efcff */
[----:B------:R-:W-:Y:S01]  /*1220*/  IMAD.HI.U32 R3, R4, R7, RZ ;  /* 0x0000000704037227 */ /* 0x000fe200078e00ff */
[----:B------:R-:W-:Y:S02]  /*1230*/  LOP3.LUT R64, R44, 0x74, RZ, 0xfc, !PT ;  /* 0x000000742c407812 */ /* 0x000fe400078efcff */
[C---:B------:R-:W-:Y:S01]  /*1240*/  ISETP.GT.U32.AND P0, PT, R0.reuse, R55, PT ;  /* 0x000000370000720c */ /* 0x040fe20003f04070 */
[----:B------:R-:W-:Y:S01]  /*1250*/  IMAD R109, R0, R6, R109 ;  /* 0x00000006006d7224 */ /* 0x000fe200078e026d */
[----:B------:R-:W-:Y:S01]  /*1260*/  IABS R13, R66 ;  /* 0x00000042000d7213 */ /* 0x000fe20000000000 */
[----:B------:R-:W-:-:S02]  /*1270*/  IMAD.MOV R58, RZ, RZ, -R3 ;  /* 0x000000ffff3a7224 */ /* 0x000fc400078e0a03 */
[----:B------:R-:W-:-:S04]  /*1280*/  IMAD.HI.U32 R3, R4, R59, RZ ;  /* 0x0000003b04037227 */ /* 0x000fc800078e00ff */
[----:B------:R-:W-:Y:S01]  /*1290*/  @!P5 IMAD.IADD R111, R111, 0x1, -R0 ;  /* 0x000000016f6fd824 */ /* 0x000fe200078e0a00 */
[----:B------:R-:W-:Y:S01]  /*12a0*/  ISETP.GT.U32.AND P5, PT, R0, R109, PT ;  /* 0x0000006d0000720c */ /* 0x000fe20003fa4070 */
[----:B------:R-:W-:-:S04]  /*12b0*/  IMAD.HI.U32 R6, R4, R9, RZ ;  /* 0x0000000904067227 */ /* 0x000fc800078e00ff */
[----:B------:R-:W-:Y:S02]  /*12c0*/  IMAD.MOV R3, RZ, RZ, -R3 ;  /* 0x000000ffff037224 */ /* 0x000fe400078e0a03 */
[----:B------:R-:W-:Y:S01]  /*12d0*/  @!P6 IMAD.IADD R94, R94, 0x1, -R0 ;  /* 0x000000015e5ee824 */ /* 0x000fe200078e0a00 */
[C---:B------:R-:W-:Y:S01]  /*12e0*/  ISETP.GT.U32.AND P6, PT, R0.reuse, R111, PT ;  /* 0x0000006f0000720c */ /* 0x040fe20003fc4070 */
[C---:B------:R-:W-:Y:S02]  /*12f0*/  IMAD R59, R0.reuse, R3, R59 ;  /* 0x00000003003b7224 */ /* 0x040fe400078e023b */
[----:B------:R-:W-:Y:S02]  /*1300*/  IMAD.MOV R6, RZ, RZ, -R6 ;  /* 0x000000ffff067224 */ /* 0x000fe400078e0a06 */
[----:B------:R-:W-:Y:S01]  /*1310*/  @!P0 IMAD.IADD R55, R55, 0x1, -R0 ;  /* 0x0000000137378824 */ /* 0x000fe200078e0a00 */
[C---:B------:R-:W-:Y:S01]  /*1320*/  ISETP.GT.U32.AND P0, PT, R0.reuse, R59, PT ;  /* 0x0000003b0000720c */ /* 0x040fe20003f04070 */
[----:B------:R-:W-:-:S02]  /*1330*/  IMAD R102, R0, R6, R9 ;  /* 0x0000000600667224 */ /* 0x000fc400078e0209 */
[--C-:B------:R-:W-:Y:S02]  /*1340*/  @!P2 IMAD.IADD R47, R47, 0x1, -R0.reuse ;  /* 0x000000012f2fa824 */ /* 0x100fe400078e0a00 */
[C---:B------:R-:W-:Y:S01]  /*1350*/  IMAD R58, R0.reuse, R58, R7 ;  /* 0x0000003a003a7224 */ /* 0x040fe200078e0207 */
[----:B------:R-:W-:Y:S01]  /*1360*/  IABS R7, R21 ;  /* 0x0000001500077213 */ /* 0x000fe20000000000 */
[--C-:B------:R-:W-:Y:S01]  /*1370*/  @!P5 IMAD.IADD R109, R109, 0x1, -R0.reuse ;  /* 0x000000016d6dd824 */ /* 0x100fe200078e0a00 */
[C---:B------:R-:W-:Y:S01]  /*1380*/  ISETP.GT.U32.AND P5, PT, R0.reuse, R102, PT ;  /* 0x000000660000720c */ /* 0x040fe20003fa4070 */
[----:B------:R-:W-:Y:S01]  /*1390*/  @!P6 IMAD.IADD R111, R111, 0x1, -R0 ;  /* 0x000000016f6fe824 */ /* 0x000fe200078e0a00 */
[----:B------:R-:W-:Y:S01]  /*13a0*/  ISETP.GT.U32.AND P2, PT, R0, R47, PT ;  /* 0x0000002f0000720c */ /* 0x000fe20003f44070 */
[----:B------:R-:W-:Y:S01]  /*13b0*/  IMAD.HI.U32 R3, R4, R7, RZ ;  /* 0x0000000704037227 */ /* 0x000fe200078e00ff */
[----:B------:R-:W-:-:S03]  /*13c0*/  ISETP.GT.U32.AND P6, PT, R0, R109, PT ;  /* 0x0000006d0000720c */ /* 0x000fc60003fc4070 */
[----:B------:R-:W-:-:S04]  /*13d0*/  IMAD.HI.U32 R6, R4, R103, RZ ;  /* 0x0000006704067227 */ /* 0x000fc800078e00ff */
[----:B------:R-:W-:Y:S02]  /*13e0*/  IMAD.MOV R3, RZ, RZ, -R3 ;  /* 0x000000ffff037224 */ /* 0x000fe400078e0a03 */
[----:B------:R-:W-:Y:S02]  /*13f0*/  @!P0 IMAD.IADD R59, R59, 0x1, -R0 ;  /* 0x000000013b3b8824 */ /* 0x000fe400078e0a00 */
[----:B------:R-:W-:Y:S02]  /*1400*/  IMAD R60, R0, R3, R7 ;  /* 0x00000003003c7224 */ /* 0x000fe400078e0207 */
[----:B------:R-:W-:Y:S02]  /*1410*/  IMAD.MOV R6, RZ, RZ, -R6 ;  /* 0x000000ffff067224 */ /* 0x000fe400078e0a06 */
[----:B------:R-:W-:Y:S02]  /*1420*/  IMAD.MOV.U32 R7, RZ, RZ, R8 ;  /* 0x000000ffff077224 */ /* 0x000fe400078e0008 */
[--C-:B------:R-:W-:Y:S01]  /*1430*/  @!P5 IMAD.IADD R102, R102, 0x1, -R0.reuse ;  /* 0x000000016666d824 */ /* 0x100fe200078e0a00 */
[C---:B------:R-:W-:Y:S01]  /*1440*/  ISETP.GT.U32.AND P5, PT, R0.reuse, R59, PT ;  /* 0x0000003b0000720c */ /* 0x040fe20003fa4070 */
[----:B------:R-:W-:Y:S01]  /*1450*/  @!P2 IMAD.IADD R47, R47, 0x1, -R0 ;  /* 0x000000012f2fa824 */ /* 0x000fe200078e0a00 */
[C---:B------:R-:W-:Y:S01]  /*1460*/  ISETP.GT.U32.AND P2, PT, R0.reuse, R54, PT ;  /* 0x000000360000720c */ /* 0x040fe20003f44070 */
[----:B------:R-:W-:-:S02]  /*1470*/  IMAD R103, R0, R6, R103 ;  /* 0x0000000600677224 */ /* 0x000fc400078e0267 */
[----:B------:R-:W-:-:S03]  /*1480*/  IMAD.HI.U32 R3, R4, R61, RZ ;  /* 0x0000003d04037227 */ /* 0x000fc600078e00ff */
[----:B------:R-:W-:Y:S01]  /*1490*/  ISETP.GT.U32.AND P0, PT, R0, R103, PT ;  /* 0x000000670000720c */ /* 0x000fe20003f04070 */
[----:B------:R-:W-:-:S04]  /*14a0*/  IMAD.HI.U32 R6, R4, R7, RZ ;  /* 0x0000000704067227 */ /* 0x000fc800078e00ff */
[----:B------:R-:W-:Y:S01]  /*14b0*/  @!P6 IMAD.IADD R109, R109, 0x1, -R0 ;  /* 0x000000016d6de824 */ /* 0x000fe200078e0a00 */
[C---:B------:R-:W-:Y:S01]  /*14c0*/  ISETP.GT.U32.AND P6, PT, R0.reuse, R102, PT ;  /* 0x000000660000720c */ /* 0x040fe20003fc4070 */
[----:B------:R-:W-:Y:S02]  /*14d0*/  IMAD.MOV R3, RZ, RZ, -R3 ;  /* 0x000000ffff037224 */ /* 0x000fe400078e0a03 */
[----:B------:R-:W-:Y:S02]  /*14e0*/  IMAD.MOV R6, RZ, RZ, -R6 ;  /* 0x000000ffff067224 */ /* 0x000fe400078e0a06 */
[C---:B------:R-:W-:Y:S02]  /*14f0*/  IMAD R61, R0.reuse, R3, R61 ;  /* 0x00000003003d7224 */ /* 0x040fe400078e023d */
[C---:B------:R-:W-:Y:S01]  /*1500*/  IMAD R104, R0.reuse, R6, R7 ;  /* 0x0000000600687224 */ /* 0x040fe200078e0207 */
[----:B------:R-:W-:Y:S01]  /*1510*/  IABS R7, R18 ;  /* 0x0000001200077213 */ /* 0x000fe20000000000 */
[--C-:B------:R-:W-:Y:S01]  /*1520*/  @!P5 IMAD.IADD R59, R59, 0x1, -R0.reuse ;  /* 0x000000013b3bd824 */ /* 0x100fe200078e0a00 */
[----:B------:R-:W-:Y:S01]  /*1530*/  ISETP.GT.U32.AND P5, PT, R0, R61, PT ;  /* 0x0000003d0000720c */ /* 0x000fe20003fa4070 */
[----:B------:R-:W-:-:S02]  /*1540*/  @!P2 IMAD.IADD R54, R54, 0x1, -R0 ;  /* 0x000000013636a824 */ /* 0x000fc400078e0a00 */
[----:B------:R-:W-:-:S03]  /*1550*/  IMAD.HI.U32 R3, R4, R7, RZ ;  /* 0x0000000704037227 */ /* 0x000fc600078e00ff */
[----:B------:R-:W-:Y:S01]  /*1560*/  ISETP.GT.U32.AND P2, PT, R0, R54, PT ;  /* 0x000000360000720c */ /* 0x000fe20003f44070 */
[--C-:B------:R-:W-:Y:S01]  /*1570*/  @!P6 IMAD.IADD R102, R102, 0x1, -R0.reuse ;  /* 0x000000016666e824 */ /* 0x100fe200078e0a00 */
[C---:B------:R-:W-:Y:S01]  /*1580*/  ISETP.GT.U32.AND P6, PT, R0.reuse, R104, PT ;  /* 0x000000680000720c */ /* 0x040fe20003fc4070 */
[----:B------:R-:W-:Y:S02]  /*1590*/  IMAD.MOV R62, RZ, RZ, -R3 ;  /* 0x000000ffff3e7224 */ /* 0x000fe400078e0a03 */
[--C-:B------:R-:W-:Y:S02]  /*15a0*/  @!P0 IMAD.IADD R103, R103, 0x1, -R0.reuse ;  /* 0x0000000167678824 */ /* 0x100fe400078e0a00 */
[C---:B------:R-:W-:Y:S02]  /*15b0*/  IMAD R62, R0.reuse, R62, R7 ;  /* 0x0000003e003e7224 */ /* 0x040fe400078e0207 */
[----:B------:R-:W-:Y:S01]  /*15c0*/  @!P5 IMAD.IADD R61, R61, 0x1, -R0 ;  /* 0x000000013d3dd824 */ /* 0x000fe200078e0a00 */
[----:B------:R-:W-:Y:S01]  /*15d0*/  ISETP.GT.U32.AND P0, PT, R0, R103, PT ;  /* 0x000000670000720c */ /* 0x000fe20003f04070 */
[----:B------:R-:W-:Y:S01]  /*15e0*/  IMAD.HI.U32 R6, R4, R63, RZ ;  /* 0x0000003f04067227 */ /* 0x000fe200078e00ff */
[----:B------:R-:W-:-:S03]  /*15f0*/  ISETP.GT.U32.AND P5, PT, R0, R62, PT ;  /* 0x0000003e0000720c */ /* 0x000fc60003fa4070 */
[--C-:B------:R-:W-:Y:S01]  /*1600*/  @!P6 IMAD.IADD R104, R104, 0x1, -R0.reuse ;  /* 0x000000016868e824 */ /* 0x100fe200078e0a00 */
[----:B------:R-:W-:Y:S01]  /*1610*/  ISETP.GT.U32.AND P6, PT, R0, R61, PT ;  /* 0x0000003d0000720c */ /* 0x000fe20003fc4070 */
[----:B------:R-:W-:Y:S01]  /*1620*/  @!P2 IMAD.IADD R54, R54, 0x1, -R0 ;  /* 0x000000013636a824 */ /* 0x000fe200078e0a00 */
[----:B------:R-:W-:Y:S01]  /*1630*/  ISETP.GT.U32.AND P2, PT, R0, R58, PT ;  /* 0x0000003a0000720c */ /* 0x000fe20003f44070 */
[----:B------:R-:W-:Y:S02]  /*1640*/  IMAD.MOV R6, RZ, RZ, -R6 ;  /* 0x000000ffff067224 */ /* 0x000fe400078e0a06 */
[----:B------:R-:W-:-:S04]  /*1650*/  IMAD.HI.U32 R3, R4, R105, RZ ;  /* 0x0000006904037227 */ /* 0x000fc800078e00ff */
[--C-:B------:R-:W-:Y:S01]  /*1660*/  @!P5 IMAD.IADD R62, R62, 0x1, -R0.reuse ;  /* 0x000000013e3ed824 */ /* 0x100fe200078e0a00 */
[----:B------:R-:W-:Y:S01]  /*1670*/  ISETP.GT.U32.AND P5, PT, R0, R104, PT ;  /* 0x000000680000720c */ /* 0x000fe20003fa4070 */
[--C-:B------:R-:W-:Y:S01]  /*1680*/  @!P0 IMAD.IADD R103, R103, 0x1, -R0.reuse ;  /* 0x0000000167678824 */ /* 0x100fe200078e0a00 */
[----:B------:R-:W-:Y:S01]  /*1690*/  ISETP.GE.AND P0, PT, R26, RZ, PT ;  /* 0x000000ff1a00720c */ /* 0x000fe20003f06270 */
[--C-:B------:R-:W-:Y:S01]  /*16a0*/  @!P6 IMAD.IADD R61, R61, 0x1, -R0.reuse ;  /* 0x000000013d3de824 */ /* 0x100fe200078e0a00 */
[----:B------:R-:W-:Y:S01]  /*16b0*/  ISETP.GT.U32.AND P6, PT, R0, R62, PT ;  /* 0x0000003e0000720c */ /* 0x000fe20003fc4070 */
[----:B------:R-:W-:Y:S01]  /*16c0*/  @!P2 IMAD.IADD R58, R58, 0x1, -R0 ;  /* 0x000000013a3aa824 */ /* 0x000fe200078e0a00 */
[----:B------:R-:W-:Y:S01]  /*16d0*/  LOP3.LUT R26, R44, 0x54, RZ, 0xfc, !PT ;  /* 0x000000542c1a7812 */ /* 0x000fe200078efcff */
[C---:B------:R-:W-:Y:S02]  /*16e0*/  IMAD R63, R0.reuse, R6, R63 ;  /* 0x00000006003f7224 */ /* 0x040fe400078e023f */
[----:B------:R-:W-:Y:S01]  /*16f0*/  IMAD.MOV R3, RZ, RZ, -R3 ;  /* 0x000000ffff037224 */ /* 0x000fe200078e0a03 */
[----:B------:R-:W-:Y:S01]  /*1700*/  ISETP.GT.U32.AND P2, PT, R0, R58, PT ;  /* 0x0000003a0000720c */ /* 0x000fe20003f44070 */
[----:B------:R-:W-:Y:S01]  /*1710*/  IMAD.HI.U32 R6, R4, R33, RZ ;  /* 0x0000002104067227 */ /* 0x000fe200078e00ff */
[----:B------:R-:W-:-:S03]  /*1720*/  IABS R35, R26 ;  /* 0x0000001a00237213 */ /* 0x000fc60000000000 */
[----:B------:R-:W-:Y:S02]  /*1730*/  IMAD R105, R0, R3, R105 ;  /* 0x0000000300697224 */ /* 0x000fe400078e0269 */
[--C-:B------:R-:W-:Y:S01]  /*1740*/  @!P6 IMAD.IADD R62, R62, 0x1, -R0.reuse ;  /* 0x000000013e3ee824 */ /* 0x100fe200078e0a00 */
[----:B------:R-:W-:Y:S01]  /*1750*/  ISETP.GT.U32.AND P6, PT, R0, R63, PT ;  /* 0x0000003f0000720c */ /* 0x000fe20003fc4070 */
[----:B------:R-:W-:Y:S01]  /*1760*/  @!P5 IMAD.IADD R104, R104, 0x1, -R0 ;  /* 0x000000016868d824 */ /* 0x000fe200078e0a00 */
[----:B------:R-:W-:Y:S01]  /*1770*/  ISETP.GT.U32.AND P5, PT, R0, R105, PT ;  /* 0x000000690000720c */ /* 0x000fe20003fa4070 */
[----:B------:R-:W-:Y:S02]  /*1780*/  IMAD.MOV R6, RZ, RZ, -R6 ;  /* 0x000000ffff067224 */ /* 0x000fe400078e0a06 */
[----:B------:R-:W-:Y:S01]  /*1790*/  @!P2 IMAD.IADD R58, R58, 0x1, -R0 ;  /* 0x000000013a3aa824 */ /* 0x000fe200078e0a00 */
[----:B------:R-:W-:Y:S01]  /*17a0*/  ISETP.GT.U32.AND P2, PT, R0, R60, PT ;  /* 0x0000003c0000720c */ /* 0x000fe20003f44070 */
[----:B------:R-:W-:-:S04]  /*17b0*/  IMAD.HI.U32 R3, R4, R35, RZ ;  /* 0x0000002304037227 */ /* 0x000fc800078e00ff */
[C---:B------:R-:W-:Y:S02]  /*17c0*/  IMAD R33, R0.reuse, R6, R33 ;  /* 0x0000000600217224 */ /* 0x040fe400078e0221 */
[----:B------:R-:W-:Y:S02]  /*17d0*/  IMAD.MOV R3, RZ, RZ, -R3 ;  /* 0x000000ffff037224 */ /* 0x000fe400078e0a03 */
[--C-:B------:R-:W-:Y:S01]  /*17e0*/  @!P6 IMAD.IADD R63, R63, 0x1, -R0.reuse ;  /* 0x000000013f3fe824 */ /* 0x100fe200078e0a00 */
[C---:B------:R-:W-:Y:S01]  /*17f0*/  ISETP.GT.U32.AND P6, PT, R0.reuse, R33, PT ;  /* 0x000000210000720c */ /* 0x040fe20003fc4070 */
[----:B------:R-:W-:Y:S02]  /*1800*/  IMAD R35, R0, R3, R35 ;  /* 0x0000000300237224 */ /* 0x000fe400078e0223 */
[--C-:B------:R-:W-:Y:S02]  /*1810*/  @!P2 IMAD.IADD R60, R60, 0x1, -R0.reuse ;  /* 0x000000013c3ca824 */ /* 0x100fe400078e0a00 */
[----:B------:R-:W-:Y:S01]  /*1820*/  @!P5 IMAD.IADD R105, R105, 0x1, -R0 ;  /* 0x000000016969d824 */ /* 0x000fe200078e0a00 */
[----:B------:R-:W-:Y:S01]  /*1830*/  ISETP.GT.U32.AND P5, PT, R0, R35, PT ;  /* 0x000000230000720c */ /* 0x000fe20003fa4070 */
[----:B------:R-:W-:Y:S01]  /*1840*/  IMAD.HI.U32 R7, R4, R41, RZ ;  /* 0x0000002904077227 */ /* 0x000fe200078e00ff */
[----:B------:R-:W-:-:S03]  /*1850*/  ISETP.GT.U32.AND P2, PT, R0, R60, PT ;  /* 0x0000003c0000720c */ /* 0x000fc60003f44070 */
[----:B------:R-:W-:Y:S02]  /*1860*/  IMAD.MOV R7, RZ, RZ, -R7 ;  /* 0x000000ffff077224 */ /* 0x000fe400078e0a07 */
[----:B------:R-:W-:Y:S01]  /*1870*/  @!P6 IMAD.IADD R33, R33, 0x1, -R0 ;  /* 0x000000012121e824 */ /* 0x000fe200078e0a00 */
[----:B------:R-:W-:Y:S01]  /*1880*/  ISETP.GE.AND P6, PT, R44, RZ, PT ;  /* 0x000000ff2c00720c */ /* 0x000fe20003fc6270 */
[----:B------:R-:W-:Y:S01]  /*1890*/  IMAD R41, R0, R7, R41 ;  /* 0x0000000700297224 */ /* 0x000fe200078e0229 */
[----:B------:R-:W-:Y:S01]  /*18a0*/  LOP3.LUT R44, R44, 0x78, RZ, 0xfc, !PT ;  /* 0x000000782c2c7812 */ /* 0x000fe200078efcff */
[----:B------:R-:W-:-:S03]  /*18b0*/  IMAD.HI.U32 R8, R4, R39, RZ ;  /* 0x0000002704087227 */ /* 0x000fc600078e00ff */
[----:B------:R-:W-:Y:S01]  /*18c0*/  IABS R57, R44 ;  /* 0x0000002c00397213 */ /* 0x000fe20000000000 */
[--C-:B------:R-:W-:Y:S01]  /*18d0*/  @!P5 IMAD.IADD R35, R35, 0x1, -R0.reuse ;  /* 0x000000012323d824 */ /* 0x100fe200078e0a00 */
[----:B------:R-:W-:Y:S01]  /*18e0*/  ISETP.GT.U32.AND P5, PT, R0, R41, PT ;  /* 0x000000290000720c */ /* 0x000fe20003fa4070 */
[----:B------:R-:W-:Y:S01]  /*18f0*/  @!P2 IMAD.IADD R60, R60, 0x1, -R0 ;  /* 0x000000013c3ca824 */ /* 0x000fe200078e0a00 */
[----:B------:R-:W-:Y:S01]  /*1900*/  ISETP.GE.AND P2, PT, R15, RZ, PT ;  /* 0x000000ff0f00720c */ /* 0x000fe20003f46270 */
[----:B------:R-:W-:Y:S01]  /*1910*/  IMAD.HI.U32 R9, R4, R11, RZ ;  /* 0x0000000b04097227 */ /* 0x000fe200078e00ff */
[----:B------:R-:W-:-:S03]  /*1920*/  IABS R15, R64 ;  /* 0x00000040000f7213 */ /* 0x000fc60000000000 */
[----:B------:R-:W-:Y:S02]  /*1930*/  IMAD.MOV R8, RZ, RZ, -R8 ;  /* 0x000000ffff087224 */ /* 0x000fe400078e0a08 */
[----:B------:R-:W-:Y:S01]  /*1940*/  @!P0 IMAD.MOV R101, RZ, RZ, -R101 ;  /* 0x000000ffff658224 */ /* 0x000fe200078e0a65 */
[C---:B------:R-:W-:Y:S01]  /*1950*/  ISETP.GT.U32.AND P0, PT, R0.reuse, R63, PT ;  /* 0x0000003f0000720c */ /* 0x040fe20003f04070 */
[----:B------:R-:W-:Y:S01]  /*1960*/  @!P6 IMAD.MOV R45, RZ, RZ, -R45 ;  /* 0x000000ffff2de224 */ /* 0x000fe200078e0a2d */
[C---:B------:R-:W-:Y:S01]  /*1970*/  ISETP.GT.U32.AND P6, PT, R0.reuse, R105, PT ;  /* 0x000000690000720c */ /* 0x040fe20003fc4070 */
[----:B------:R-:W-:Y:S02]  /*1980*/  IMAD.MOV R9, RZ, RZ, -R9 ;  /* 0x000000ffff097224 */ /* 0x000fe400078e0a09 */
[----:B------:R-:W-:Y:S02]  /*1990*/  IMAD R39, R0, R8, R39 ;  /* 0x0000000800277224 */ /* 0x000fe400078e0227 */
[----:B------:R-:W-:-:S04]  /*19a0*/  IMAD.HI.U32 R6, R4, R43, RZ ;  /* 0x0000002b04067227 */ /* 0x000fc800078e00ff */
[C---:B------:R-:W-:Y:S01]  /*19b0*/  IMAD R3, R0.reuse, R9, R11 ;  /* 0x0000000900037224 */ /* 0x040fe200078e020b */
[----:B------:R-:W-:Y:S01]  /*19c0*/  IABS R11, R70 ;  /* 0x00000046000b7213 */ /* 0x000fe20000000000 */
[----:B------:R-:W-:Y:S02]  /*19d0*/  IMAD.MOV R6, RZ, RZ, -R6 ;  /* 0x000000ffff067224 */ /* 0x000fe400078e0a06 */
[----:B------:R-:W-:Y:S01]  /*19e0*/  @!P5 IMAD.IADD R41, R41, 0x1, -R0 ;  /* 0x000000012929d824 */ /* 0x000fe200078e0a00 */
[C---:B------:R-:W-:Y:S01]  /*19f0*/  ISETP.GT.U32.AND P5, PT, R0.reuse, R39, PT ;  /* 0x000000270000720c */ /* 0x040fe20003fa4070 */
[C---:B------:R-:W-:Y:S02]  /*1a00*/  IMAD R43, R0.reuse, R6, R43 ;  /* 0x00000006002b7224 */ /* 0x040fe400078e022b */
[----:B------:R-:W-:Y:S01]  /*1a10*/  @!P4 IMAD.MOV R88, RZ, RZ, -R88 ;  /* 0x000000ffff58c224 */ /* 0x000fe200078e0a58 */
[C---:B------:R-:W-:Y:S01]  /*1a20*/  ISETP.GT.U32.AND P4, PT, R0.reuse, R35, PT ;  /* 0x000000230000720c */ /* 0x040fe20003f84070 */
[----:B------:R-:W-:Y:S01]  /*1a30*/  @!P3 IMAD.MOV R47, RZ, RZ, -R47 ;  /* 0x000000ffff2fb224 */ /* 0x000fe200078e0a2f */
[C---:B------:R-:W-:Y:S01]  /*1a40*/  ISETP.GT.U32.AND P3, PT, R0.reuse, R33, PT ;  /* 0x000000210000720c */ /* 0x040fe20003f64070 */
[----:B------:R-:W-:Y:S01]  /*1a50*/  @!P2 IMAD.MOV R91, RZ, RZ, -R91 ;  /* 0x000000ffff5ba224 */ /* 0x000fe200078e0a5b */
[----:B------:R-:W-:Y:S01]  /*1a60*/  ISETP.GT.U32.AND P2, PT, R0, R41, PT ;  /* 0x000000290000720c */ /* 0x000fe20003f44070 */
[C---:B------:R-:W-:Y:S01]  /*1a70*/  IMAD.HI.U32 R7, R4.reuse, R11, RZ ;  /* 0x0000000b04077227 */ /* 0x040fe200078e00ff */
[----:B------:R-:W2:Y:S03]  /*1a80*/  LDS R6, [UR15] ;  /* 0x0000000fff067984 */ /* 0x000ea60008000800 */
[----:B------:R-:W-:-:S04]  /*1a90*/  IMAD.HI.U32 R8, R4, R13, RZ ;  /* 0x0000000d04087227 */ /* 0x000fc800078e00ff */
[----:B------:R-:W-:-:S04]  /*1aa0*/  IMAD.HI.U32 R9, R4, R15, RZ ;  /* 0x0000000f04097227 */ /* 0x000fc800078e00ff */
[--C-:B------:R-:W-:Y:S01]  /*1ab0*/  @!P0 IMAD.IADD R63, R63, 0x1, -R0.reuse ;  /* 0x000000013f3f8824 */ /* 0x100fe200078e0a00 */
[C---:B------:R-:W-:Y:S01]  /*1ac0*/  ISETP.GT.U32.AND P0, PT, R0.reuse, R43, PT ;  /* 0x0000002b0000720c */ /* 0x040fe20003f04070 */
[----:B------:R-:W-:Y:S01]  /*1ad0*/  @!P6 IMAD.IADD R105, R105, 0x1, -R0 ;  /* 0x000000016969e824 */ /* 0x000fe200078e0a00 */
[----:B------:R-:W-:Y:S01]  /*1ae0*/  ISETP.GT.U32.AND P6, PT, R0, R3, PT ;  /* 0x000000030000720c */ /* 0x000fe20003fc4070 */
[----:B------:R-:W-:Y:S02]  /*1af0*/  IMAD.MOV R7, RZ, RZ, -R7 ;  /* 0x000000ffff077224 */ /* 0x000fe400078e0a07 */
[----:B------:R-:W-:Y:S02]  /*1b00*/  IMAD.MOV R8, RZ, RZ, -R8 ;  /* 0x000000ffff087224 */ /* 0x000fe400078e0a08 */
[----:B------:R-:W-:Y:S02]  /*1b10*/  IMAD.MOV R9, RZ, RZ, -R9 ;  /* 0x000000ffff097224 */ /* 0x000fe400078e0a09 */
[----:B------:R-:W-:-:S04]  /*1b20*/  IMAD.HI.U32 R4, R4, R57, RZ ;  /* 0x0000003904047227 */ /* 0x000fc800078e00ff */
[C---:B------:R-:W-:Y:S02]  /*1b30*/  IMAD R42, R0.reuse, R7, R11 ;  /* 0x00000007002a7224 */ /* 0x040fe400078e020b */
[C---:B------:R-:W-:Y:S02]  /*1b40*/  IMAD R56, R0.reuse, R8, R13 ;  /* 0x0000000800387224 */ /* 0x040fe400078e020d */
[C---:B------:R-:W-:Y:S02]  /*1b50*/  IMAD R46, R0.reuse, R9, R15 ;  /* 0x00000009002e7224 */ /* 0x040fe400078e020f */
[----:B------:R-:W-:Y:S02]  /*1b60*/  @!P5 IMAD.IADD R39, R39, 0x1, -R0 ;  /* 0x000000012727d824 */ /* 0x000fe400078e0a00 */
[----:B------:R-:W-:Y:S02]  /*1b70*/  IMAD.MOV R4, RZ, RZ, -R4 ;  /* 0x000000ffff047224 */ /* 0x000fe400078e0a04 */
[--C-:B------:R-:W-:Y:S01]  /*1b80*/  @!P4 IMAD.IADD R35, R35, 0x1, -R0.reuse ;  /* 0x000000012323c824 */ /* 0x100fe200078e0a00 */
[C---:B------:R-:W-:Y:S01]  /*1b90*/  ISETP.GT.U32.AND P5, PT, R0.reuse, R39, PT ;  /* 0x000000270000720c */ /* 0x040fe20003fa4070 */
[--C-:B------:R-:W-:Y:S01]  /*1ba0*/  @!P3 IMAD.IADD R33, R33, 0x1, -R0.reuse ;  /* 0x000000012121b824 */ /* 0x100fe200078e0a00 */
[C---:B------:R-:W-:Y:S01]  /*1bb0*/  ISETP.GT.U32.AND P4, PT, R0.reuse, R42, PT ;  /* 0x0000002a0000720c */ /* 0x040fe20003f84070 */
[--C-:B------:R-:W-:Y:S01]  /*1bc0*/  @!P2 IMAD.IADD R41, R41, 0x1, -R0.reuse ;  /* 0x000000012929a824 */ /* 0x100fe200078e0a00 */
[C---:B------:R-:W-:Y:S01]  /*1bd0*/  ISETP.GT.U32.AND P3, PT, R0.reuse, R56, PT ;  /* 0x000000380000720c */ /* 0x040fe20003f64070 */
[C---:B------:R-:W-:Y:S01]  /*1be0*/  IMAD R57, R0.reuse, R4, R57 ;  /* 0x0000000400397224 */ /* 0x040fe200078e0239 */
[----:B------:R-:W-:Y:S01]  /*1bf0*/  ISETP.GT.U32.AND P2, PT, R0, R46, PT ;  /* 0x0000002e0000720c */ /* 0x000fe20003f44070 */
[--C-:B------:R-:W-:Y:S01]  /*1c00*/  @!P0 IMAD.IADD R43, R43, 0x1, -R0.reuse ;  /* 0x000000012b2b8824 */ /* 0x100fe200078e0a00 */
[----:B------:R-:W-:Y:S01]  /*1c10*/  ISETP.GE.AND P0, PT, R12, RZ, PT ;  /* 0x000000ff0c00720c */ /* 0x000fe20003f06270 */
[--C-:B------:R-:W-:Y:S01]  /*1c20*/  @!P6 IMAD.IADD R3, R3, 0x1, -R0.reuse ;  /* 0x000000010303e824 */ /* 0x100fe200078e0a00 */
[----:B------:R-:W-:Y:S01]  /*1c30*/  ISETP.GT.U32.AND P6, PT, R0, R57, PT ;  /* 0x000000390000720c */ /* 0x000fe20003fc4070 */
[----:B0-----:R-:W-:Y:S01]  /*1c40*/  IMAD R7, R71, R82, RZ ;  /* 0x0000005247077224 */ /* 0x001fe200078e02ff */
[----:B------:R-:W-:Y:S01]  /*1c50*/  SHF.R.U32.HI R4, RZ, 0x5, R73 ;  /* 0x00000005ff047819 */ /* 0x000fe20000011649 */
[--C-:B------:R-:W-:Y:S01]  /*1c60*/  @!P5 IMAD.IADD R39, R39, 0x1, -R0.reuse ;  /* 0x000000012727d824 */ /* 0x100fe200078e0a00 */
[----:B------:R-:W-:Y:S01]  /*1c70*/  ISETP.GE.AND P5, PT, R10, RZ, PT ;  /* 0x000000ff0a00720c */ /* 0x000fe20003fa6270 */
[--C-:B------:R-:W-:Y:S01]  /*1c80*/  @!P4 IMAD.IADD R42, R42, 0x1, -R0.reuse ;  /* 0x000000012a2ac824 */ /* 0x100fe200078e0a00 */
[----:B------:R-:W-:Y:S01]  /*1c90*/  ISETP.GE.AND P4, PT, R17, RZ, PT ;  /* 0x000000ff1100720c */ /* 0x000fe20003f86270 */
[--C-:B------:R-:W-:Y:S01]  /*1ca0*/  @!P3 IMAD.IADD R56, R56, 0x1, -R0.reuse ;  /* 0x000000013838b824 */ /* 0x100fe200078e0a00 */
[----:B------:R-:W-:Y:S01]  /*1cb0*/  ISETP.GE.AND P3, PT, R23, RZ, PT ;  /* 0x000000ff1700720c */ /* 0x000fe20003f66270 */
[----:B------:R-:W-:Y:S01]  /*1cc0*/  @!P2 IMAD.IADD R46, R46, 0x1, -R0 ;  /* 0x000000012e2ea824 */ /* 0x000fe200078e0a00 */
[----:B------:R-:W-:Y:S01]  /*1cd0*/  ISETP.GE.AND P2, PT, R25, RZ, PT ;  /* 0x000000ff1900720c */ /* 0x000fe20003f46270 */
[----:B------:R-:W-:Y:S01]  /*1ce0*/  @!P0 IMAD.MOV R90, RZ, RZ, -R90 ;  /* 0x000000ffff5a8224 */ /* 0x000fe200078e0a5a */
[C---:B------:R-:W-:Y:S01]  /*1cf0*/  ISETP.GT.U32.AND P0, PT, R0.reuse, R43, PT ;  /* 0x0000002b0000720c */ /* 0x040fe20003f04070 */
[----:B------:R-:W-:Y:S01]  /*1d00*/  @!P6 IMAD.IADD R57, R57, 0x1, -R0 ;  /* 0x000000013939e824 */ /* 0x000fe200078e0a00 */
[----:B------:R-:W-:Y:S01]  /*1d10*/  ISETP.GT.U32.AND P6, PT, R0, R3, PT ;  /* 0x000000030000720c */ /* 0x000fe20003fc4070 */
[----:B----4-:R-:W-:Y:S01]  /*1d20*/  IMAD R5, R5, UR6, RZ ;  /* 0x0000000605057c24 */ /* 0x010fe2000f8e02ff */
[----:B------:R-:W-:Y:S01]  /*1d30*/  R2UR UR8, R4 ;  /* 0x00000000040872ca */ /* 0x000fe200000e0000 */
[----:B------:R-:W-:Y:S01]  /*1d40*/  @!P5 IMAD.MOV R48, RZ, RZ, -R48 ;  /* 0x000000ffff30d224 */ /* 0x000fe200078e0a30 */
[C---:B------:R-:W-:Y:S01]  /*1d50*/  ISETP.GT.U32.AND P5, PT, R0.reuse, R42, PT ;  /* 0x0000002a0000720c */ /* 0x040fe20003fa4070 */
[----:B------:R-:W-:Y:S01]  /*1d60*/  @!P4 IMAD.MOV R54, RZ, RZ, -R54 ;  /* 0x000000ffff36c224 */ /* 0x000fe200078e0a36 */
[C---:B------:R-:W-:Y:S01]  /*1d70*/  ISETP.GT.U32.AND P4, PT, R0.reuse, R56, PT ;  /* 0x000000380000720c */ /* 0x040fe20003f84070 */
[----:B------:R-:W-:Y:S01]  /*1d80*/  @!P3 IMAD.MOV R94, RZ, RZ, -R94 ;  /* 0x000000ffff5eb224 */ /* 0x000fe200078e0a5e */
[C---:B------:R-:W-:Y:S01]  /*1d90*/  ISETP.GT.U32.AND P3, PT, R0.reuse, R46, PT ;  /* 0x0000002e0000720c */ /* 0x040fe20003f64070 */
[----:B------:R-:W-:Y:S01]  /*1da0*/  @!P2 IMAD.MOV R55, RZ, RZ, -R55 ;  /* 0x000000ffff37a224 */ /* 0x000fe200078e0a37 */
[----:B------:R-:W-:Y:S01]  /*1db0*/  ISETP.GT.U32.AND P2, PT, R0, R57, PT ;  /* 0x000000390000720c */ /* 0x000fe20003f44070 */
[--C-:B------:R-:W-:Y:S01]  /*1dc0*/  @!P0 IMAD.IADD R43, R43, 0x1, -R0.reuse ;  /* 0x000000012b2b8824 */ /* 0x100fe200078e0a00 */
[----:B------:R-:W-:Y:S01]  /*1dd0*/  ISETP.GE.AND P0, PT, R27, RZ, PT ;  /* 0x000000ff1b00720c */ /* 0x000fe20003f06270 */
[--C-:B------:R-:W-:Y:S01]  /*1de0*/  @!P6 IMAD.IADD R3, R3, 0x1, -R0.reuse ;  /* 0x000000010303e824 */ /* 0x100fe200078e0a00 */
[----:B------:R-:W-:Y:S01]  /*1df0*/  ISETP.GE.AND P6, PT, R19, RZ, PT ;  /* 0x000000ff1300720c */ /* 0x000fe20003fc6270 */
[----:B------:R-:W-:Y:S01]  /*1e00*/  USHF.L.U32 UR4, UR8, 0x15, URZ ;  /* 0x0000001508047899 */ /* 0x000fe200080006ff */
[----:B-1----:R-:W-:Y:S01]  /*1e10*/  VIADD R4, R126, 0x1f ;  /* 0x0000001f7e047836 */ /* 0x002fe20000000000 */
[----:B--2---:R-:W-:Y:S01]  /*1e20*/  R2UR UR18, R6 ;  /* 0x00000000061272ca */ /* 0x004fe200000e0000 */
[--C-:B------:R-:W-:Y:S01]  /*1e30*/  @!P5 IMAD.IADD R42, R42, 0x1, -R0.reuse ;  /* 0x000000012a2ad824 */ /* 0x100fe200078e0a00 */
[----:B------:R-:W-:Y:S01]  /*1e40*/  ULOP3.LUT UR4, UR4, 0x600000, URZ, 0xc0, !UPT ;  /* 0x0060000004047892 */ /* 0x000fe2000f8ec0ff */
[--C-:B------:R-:W-:Y:S01]  /*1e50*/  @!P4 IMAD.IADD R56, R56, 0x1, -R0.reuse ;  /* 0x000000013838c824 */ /* 0x100fe200078e0a00 */
[----:B------:R-:W-:Y:S01]  /*1e60*/  BAR.SYNC.DEFER_BLOCKING 0x0 ;  /* 0x0000000000007b1d */ /* 0x000fe20000010000 */
[--C-:B------:R-:W-:Y:S01]  /*1e70*/  @!P3 IMAD.IADD R46, R46, 0x1, -R0.reuse ;  /* 0x000000012e2eb824 */ /* 0x100fe200078e0a00 */
[----:B------:R-:W-:Y:S01]  /*1e80*/  ISETP.GE.AND P5, PT, R29, RZ, PT ;  /* 0x000000ff1d00720c */ /* 0x000fe20003fa6270 */
[----:B------:R-:W-:Y:S01]  /*1e90*/  @!P2 IMAD.IADD R57, R57, 0x1, -R0 ;  /* 0x000000013939a824 */ /* 0x000fe200078e0a00 */
[----:B------:R-:W-:Y:S01]  /*1ea0*/  LOP3.LUT R0, R73, 0x7f, RZ, 0xc0, !PT ;  /* 0x0000007f49007812 */ /* 0x000fe200078ec0ff */
[----:B------:R-:W-:Y:S01]  /*1eb0*/  IMAD R19, R82, 0x2, R7 ;  /* 0x0000000252137824 */ /* 0x000fe200078e0207 */
[----:B------:R-:W-:Y:S01]  /*1ec0*/  ISETP.GE.AND P4, PT, R30, RZ, PT ;  /* 0x000000ff1e00720c */ /* 0x000fe20003f86270 */
[----:B------:R-:W-:Y:S01]  /*1ed0*/  @!P0 IMAD.MOV R58, RZ, RZ, -R58 ;  /* 0x000000ffff3a8224 */ /* 0x000fe200078e0a3a */
[----:B------:R-:W-:Y:S01]  /*1ee0*/  ISETP.GE.AND P3, PT, R31, RZ, PT ;  /* 0x000000ff1f00720c */ /* 0x000fe20003f66270 */
[----:B------:R-:W-:Y:S01]  /*1ef0*/  @!P6 IMAD.MOV R111, RZ, RZ, -R111 ;  /* 0x000000ffff6fe224 */ /* 0x000fe200078e0a6f */
[----:B------:R-:W-:Y:S01]  /*1f00*/  ISETP.NE.U32.AND P2, PT, R0, RZ, PT ;  /* 0x000000ff0000720c */ /* 0x000fe20003f45070 */
[----:B------:R-:W-:Y:S01]  /*1f10*/  IMAD R37, R82, 0x2, R19 ;  /* 0x0000000252257824 */ /* 0x000fe200078e0213 */
[----:B------:R-:W-:Y:S01]  /*1f20*/  ISETP.GT.AND P0, PT, R4, 0x1f, PT ;  /* 0x0000001f0400780c */ /* 0x000fe20003f04270 */
[----:B------:R-:W-:-:S12]  /*1f30*/  @P1 BRA `(.L_x_5) ;  /* 0x0000000000181947 */ /* 0x000fd80003800000 */
[----:B------:R-:W-:Y:S01]  /*1f40*/  ELECT P6, URZ, PT ;  /* 0x0000000000ff782f */ /* 0x000fe200038c0000 */
[----:B------:R-:W-:Y:S01]  /*1f50*/  IMAD.MOV.U32 R6, RZ, RZ, 0x1 ;  /* 0x00000001ff067424 */ /* 0x000fe200078e00ff */
[----:B------:R-:W-:Y:S01]  /*1f60*/  UMOV UR6, 0x40 ;  /* 0x0000004000067882 */ /* 0x000fe20000000000 */
[----:B------:R-:W-:Y:S01]  /*1f70*/  UVIRTCOUNT.DEALLOC.SMPOOL 0x80 ;  /* 0x000000800000784c */ /* 0x000fe20000000000 */
[----:B------:R-:W-:-:S09]  /*1f80*/  ULEA UR6, UR5, UR6, 0x18 ;  /* 0x0000000605067291 */ /* 0x000fd2000f8ec0ff */
[----:B------:R0:W-:Y:S03]  /*1f90*/  @P6 STS.U8 [UR6], R6 ;  /* 0x00000006ff006988 */ /* 0x0001e60008000006 */
.L_x_5:
[----:B------:R-:W-:Y:S01]  /*1fa0*/  UIADD3 UR12, UPT, UPT, UR18, UR4, URZ ;  /* 0x00000004120c7290 */ /* 0x000fe2000fffe0ff */
[----:B------:R-:W-:Y:S01]  /*1fb0*/  @!P5 IMAD.MOV R109, RZ, RZ, -R109 ;  /* 0x000000ffff6dd224 */ /* 0x000fe200078e0a6d */
[----:B------:R-:W-:Y:S01]  /*1fc0*/  VOTEU.ALL UP0, P2 ;  /* 0x0000000000ff7886 */ /* 0x000fe20001000000 */
[----:B------:R-:W-:Y:S01]  /*1fd0*/  UMOV UR13, UR10 ;  /* 0x0000000a000d7c82 */ /* 0x000fe20008000000 */
[----:B------:R-:W-:Y:S01]  /*1fe0*/  VOTEU.ALL UP1, P2 ;  /* 0x0000000000ff7886 */ /* 0x000fe20001020000 */
[----:B------:R-:W-:Y:S01]  /*1ff0*/  IADD3 R50, P5, PT, R5, UR20, RZ ;  /* 0x0000001405327c10 */ /* 0x000fe2000ffbe0ff */
[----:B------:R-:W-:Y:S01]  /*2000*/  IMAD R49, R82, 0x2, R37 ;  /* 0x0000000252317824 */ /* 0x000fe200078e0225 */
[----:B------:R-:W-:-:S04]  /*2010*/  @!UP0 UIADD3 UR4, UPT, UPT, -UR7, 0x100000, URZ ;  /* 0x0010000007048890 */ /* 0x000fc8000fffe1ff */
[----:B------:R-:W-:Y:S02]  /*2020*/  @!UP0 USHF.L.U32 UR5, UR4, 0xb, URZ ;  /* 0x0000000b04058899 */ /* 0x000fe400080006ff */
[----:B------:R-:W-:Y:S01]  /*2030*/  @!UP0 USHF.L.U32 UR4, UR4, 0x1, URZ ;  /* 0x0000000104048899 */ /* 0x000fe200080006ff */
[----:B------:R-:W-:Y:S01]  /*2040*/  ISETP.LT.AND P6, PT, R71, R126, P0 ;  /* 0x0000007e4700720c */ /* 0x000fe200007c1270 */
[----:B------:R-:W-:Y:S01]  /*2050*/  STTM.16dp32bit_t0_t15.x64 tmem[UR12], RZ ;  /* 0x000000ff000079ed */ /* 0x000fe20008b0000c */
[----:B------:R-:W-:Y:S01]  /*2060*/  STTM.16dp32bit_t16_t31.x64 tmem[UR12+0x40], RZ ;  /* 0x000040ff000079ed */ /* 0x000fe20008b2000c */
[----:B------:R-:W1:Y:S02]  /*2070*/  FENCE.VIEW.ASYNC.T ;  /* 0x00000000000073c6 */ /* 0x000e640000000200 */
[----:B-1----:R-:W-:Y:S01]  /*2080*/  BAR.SYNC.DEFER_BLOCKING 0x0 ;  /* 0x0000000000007b1d */ /* 0x002fe20000010000 */
[----:B------:R-:W-:Y:S01]  /*2090*/  LEA.HI.X.SX32 R52, R5, UR21, 0x1, P5 ;  /* 0x0000001505347c11 */ /* 0x000fe2000a8f0eff */
[----:B------:R-:W-:Y:S01]  /*20a0*/  IMAD R9, R82, 0x2, R49 ;  /* 0x0000000252097824 */ /* 0x000fe200078e0231 */
[----:B0-----:R-:W-:-:S02]  /*20b0*/  IADD3 R6, P5, PT, R7, R50, RZ ;  /* 0x0000003207067210 */ /* 0x001fc40007fbe0ff */
[----:B------:R-:W-:Y:S01]  /*20c0*/  LOP3.LUT R5, R71, 0x8, RZ, 0xfc, !PT ;  /* 0x0000000847057812 */ /* 0x000fe200078efcff */
[----:B------:R-:W-:Y:S01]  /*20d0*/  IMAD R23, R82, 0x2, R9 ;  /* 0x0000000252177824 */ /* 0x000fe200078e0209 */
[----:B------:R-:W-:Y:S02]  /*20e0*/  LEA.HI.X.SX32 R7, R7, R52, 0x1, P5 ;  /* 0x0000003407077211 */ /* 0x000fe400028f0eff */
[----:B------:R-:W-:Y:S01]  /*20f0*/  PRMT R140, RZ, 0x7610, R140 ;  /* 0x00007610ff8c7816 */ /* 0x000fe2000000008c */
[----:B------:R-:W-:Y:S01]  /*2100*/  @!P4 IMAD.MOV R59, RZ, RZ, -R59 ;  /* 0x000000ffff3bc224 */ /* 0x000fe200078e0a3b */
[----:B------:R-:W-:Y:S02]  /*2110*/  ISETP.LT.AND P5, PT, R5, R126, P0 ;  /* 0x0000007e0500720c */ /* 0x000fe400007a1270 */
[C---:B------:R-:W-:Y:S01]  /*2120*/  LOP3.LUT R10, R71.reuse, 0x10, RZ, 0xfc, !PT ;  /* 0x00000010470a7812 */ /* 0x040fe200078efcff */
[----:B------:R-:W-:Y:S01]  /*2130*/  @!P3 IMAD.MOV R102, RZ, RZ, -R102 ;  /* 0x000000ffff66b224 */ /* 0x000fe200078e0a66 */
[----:B------:R-:W-:-:S02]  /*2140*/  LOP3.LUT R11, R71, 0x18, RZ, 0xfc, !PT ;  /* 0x00000018470b7812 */ /* 0x000fc400078efcff */
[----:B------:R-:W-:Y:S02]  /*2150*/  PRMT R142, RZ, 0x7610, R142 ;  /* 0x00007610ff8e7816 */ /* 0x000fe4000000008e */
[----:B------:R-:W-:Y:S02]  /*2160*/  LOP3.LUT R15, R71, 0x2, RZ, 0xfc, !PT ;  /* 0x00000002470f7812 */ /* 0x000fe400078efcff */
[----:B------:R-:W-:Y:S02]  /*2170*/  PRMT R144, RZ, 0x7610, R144 ;  /* 0x00007610ff907816 */ /* 0x000fe40000000090 */
[----:B------:R-:W-:Y:S01]  /*2180*/  PRMT R122, RZ, 0x7610, R122 ;  /* 0x00007610ff7a7816 */ /* 0x000fe2000000007a */
[----:B------:R-:W0:Y:S02]  /*2190*/  FENCE.VIEW.ASYNC.S ;  /* 0x00000000000073c6 */ /* 0x000e240000000000 */
[----:B0-----:R0:W1:Y:S02]  /*21a0*/  @!UP1 SYNCS.EXCH.64 URZ, [UR13], UR4 ;  /* 0x000000040dff95b2 */ /* 0x0010640008000100 */
[----:B-1----:R-:W-:Y:S01]  /*21b0*/  BAR.SYNC.DEFER_BLOCKING 0x0 ;  /* 0x0000000000007b1d */ /* 0x002fe20000010000 */
[----:B------:R-:W-:-:S04]  /*21c0*/  IMAD R67, R82, 0x2, R23 ;  /* 0x0000000252437824 */ /* 0x000fc800078e0217 */
[----:B------:R-:W-:Y:S01]  /*21d0*/  IMAD R13, R82, 0x4, R67 ;  /* 0x00000004520d7824 */ /* 0x000fe200078e0243 */
[----:B------:R-:W-:Y:S02]  /*21e0*/  ISETP.GE.AND P4, PT, R24, RZ, PT ;  /* 0x000000ff1800720c */ /* 0x000fe40003f86270 */
[----:B------:R-:W-:Y:S01]  /*21f0*/  PRMT R148, RZ, 0x7610, R148 ;  /* 0x00007610ff947816 */ /* 0x000fe20000000094 */
[----:B------:R-:W-:Y:S01]  /*2200*/  IMAD R27, R82, 0x2, R13 ;  /* 0x00000002521b7824 */ /* 0x000fe200078e020d */
[----:B------:R-:W-:Y:S02]  /*2210*/  ISETP.LT.AND P3, PT, R10, R126, P0 ;  /* 0x0000007e0a00720c */ /* 0x000fe40000761270 */
[----:B------:R-:W-:Y:S01]  /*2220*/  PRMT R152, RZ, 0x7610, R152 ;  /* 0x00007610ff987816 */ /* 0x000fe20000000098 */
[----:B------:R-:W-:Y:S01]  /*2230*/  IMAD R69, R82, 0x2, R27 ;  /* 0x0000000252457824 */ /* 0x000fe200078e021b */
[----:B------:R-:W-:Y:S01]  /*2240*/  PRMT R160, RZ, 0x7610, R160 ;  /* 0x00007610ffa07816 */ /* 0x000fe200000000a0 */
[----:B------:R-:W-:-:S02]  /*2250*/  IMAD.MOV.U32 R75, RZ, RZ, R33 ;  /* 0x000000ffff4b7224 */ /* 0x000fc400078e0021 */
[----:B------:R-:W-:Y:S01]  /*2260*/  IMAD.MOV.U32 R65, RZ, RZ, R35 ;  /* 0x000000ffff417224 */ /* 0x000fe200078e0023 */
[----:B------:R-:W-:Y:S01]  /*2270*/  PRMT R123, RZ, 0x7610, R123 ;  /* 0x00007610ff7b7816 */ /* 0x000fe2000000007b */
[----:B------:R-:W-:Y:S01]  /*2280*/  IMAD.MOV.U32 R107, RZ, RZ, R41 ;  /* 0x000000ffff6b7224 */ /* 0x000fe200078e0029 */
[----:B------:R-:W-:Y:S02]  /*2290*/  PRMT R158, RZ, 0x7610, R158 ;  /* 0x00007610ff9e7816 */ /* 0x000fe4000000009e */
[----:B------:R-:W-:Y:S01]  /*22a0*/  PRMT R156, RZ, 0x7610, R156 ;  /* 0x00007610ff9c7816 */ /* 0x000fe2000000009c */
[----:B------:R-:W-:Y:S01]  /*22b0*/  IMAD.MOV.U32 R77, RZ, RZ, R39 ;  /* 0x000000ffff4d7224 */ /* 0x000fe200078e0027 */
[----:B------:R-:W2:Y:S01]  /*22c0*/  @P6 LDG.E.U8 R120, desc[UR16][R6.64] ;  /* 0x0000001006786981 */ /* 0x000ea2000c1e1100 */
[C---:B------:R-:W-:Y:S02]  /*22d0*/  IADD3 R8, P6, PT, R9.reuse, R50, RZ ;  /* 0x0000003209087210 */ /* 0x040fe40007fde0ff */
[----:B------:R-:W-:Y:S01]  /*22e0*/  PRMT R154, RZ, 0x7610, R154 ;  /* 0x00007610ff9a7816 */ /* 0x000fe2000000009a */
[----:B------:R-:W-:Y:S01]  /*22f0*/  IMAD.MOV.U32 R81, RZ, RZ, R43 ;  /* 0x000000ffff517224 */ /* 0x000fe200078e002b */
[----:B------:R-:W-:Y:S01]  /*2300*/  LEA.HI.X.SX32 R9, R9, R52, 0x1, P6 ;  /* 0x0000003409097211 */ /* 0x000fe200030f0eff */
[----:B------:R-:W-:Y:S01]  /*2310*/  IMAD.MOV.U32 R85, RZ, RZ, R42 ;  /* 0x000000ffff557224 */ /* 0x000fe200078e002a */
[----:B------:R-:W-:Y:S01]  /*2320*/  ISETP.GE.AND P6, PT, R21, RZ, PT ;  /* 0x000000ff1500720c */ /* 0x000fe20003fc6270 */
[----:B------:R-:W1:Y:S02]  /*2330*/  LDCU UR6, c[0x0][0x3b0] ;  /* 0x00007600ff0677ac */ /* 0x000e640008000800 */
[----:B------:R-:W3:Y:S01]  /*2340*/  @P5 LDG.E.U8 R140, desc[UR16][R8.64] ;  /* 0x00000010088c5981 */ /* 0x000ee2000c1e1100 */
[----:B------:R-:W-:Y:S01]  /*2350*/  IADD3 R12, P5, PT, R13, R50, RZ ;  /* 0x000000320d0c7210 */ /* 0x000fe20007fbe0ff */
[----:B------:R-:W-:-:S02]  /*2360*/  IMAD R51, R82, 0x2, R69 ;  /* 0x0000000252337824 */ /* 0x000fc400078e0245 */
[----:B------:R-:W-:Y:S01]  /*2370*/  @!P4 IMAD.MOV R103, RZ, RZ, -R103 ;  /* 0x000000ffff67c224 */ /* 0x000fe200078e0a67 */
[----:B------:R-:W-:Y:S01]  /*2380*/  LEA.HI.X.SX32 R13, R13, R52, 0x1, P5 ;  /* 0x000000340d0d7211 */ /* 0x000fe200028f0eff */
[----:B------:R-:W-:Y:S01]  /*2390*/  IMAD R29, R82, 0x2, R51 ;  /* 0x00000002521d7824 */ /* 0x000fe200078e0233 */
[----:B------:R-:W-:Y:S02]  /*23a0*/  ISETP.LT.AND P5, PT, R11, R126, P0 ;  /* 0x0000007e0b00720c */ /* 0x000fe400007a1270 */
[----:B------:R-:W-:Y:S01]  /*23b0*/  ISETP.GE.AND P4, PT, R14, RZ, PT ;  /* 0x000000ff0e00720c */ /* 0x000fe20003f86270 */
[----:B------:R-:W-:Y:S01]  /*23c0*/  @!P6 IMAD.MOV R60, RZ, RZ, -R60 ;  /* 0x000000ffff3ce224 */ /* 0x000fe200078e0a3c */
[C---:B------:R-:W-:Y:S01]  /*23d0*/  IADD3 R14, P6, PT, R29.reuse, R50, RZ ;  /* 0x000000321d0e7210 */ /* 0x040fe20007fde0ff */
[----:B------:R-:W4:Y:S01]  /*23e0*/  @P3 LDG.E.U8 R142, desc[UR16][R12.64] ;  /* 0x000000100c8e3981 */ /* 0x000f22000c1e1100 */
[----:B------:R-:W-:Y:S02]  /*23f0*/  ISETP.GE.AND P3, PT, R16, RZ, PT ;  /* 0x000000ff1000720c */ /* 0x000fe40003f66270 */
[----:B------:R-:W-:-:S02]  /*2400*/  LEA.HI.X.SX32 R17, R29, R52, 0x1, P6 ;  /* 0x000000341d117211 */ /* 0x000fc400030f0eff */
[----:B------:R-:W-:-:S03]  /*2410*/  ISETP.LT.AND P6, PT, R15, R126, P0 ;  /* 0x0000007e0f00720c */ /* 0x000fc600007c1270 */
[----:B------:R-:W-:Y:S02]  /*2420*/  @P5 IMAD.MOV.U32 R16, RZ, RZ, R14 ;  /* 0x000000ffff105224 */ /* 0x000fe400078e000e */
[----:B------:R-:W-:-:S03]  /*2430*/  @!P4 IMAD.MOV R61, RZ, RZ, -R61 ;  /* 0x000000ffff3dc224 */ /* 0x000fc600078e0a3d */
[----:B------:R5:W2:Y:S01]  /*2440*/  @P5 LDG.E.U8 R144, desc[UR16][R16.64] ;  /* 0x0000001010905981 */ /* 0x000aa2000c1e1100 */
[----:B------:R-:W-:Y:S01]  /*2450*/  ISETP.GE.AND P4, PT, R18, RZ, PT ;  /* 0x000000ff1200720c */ /* 0x000fe20003f86270 */
[----:B------:R-:W-:Y:S01]  /*2460*/  @!P3 IMAD.MOV R104, RZ, RZ, -R104 ;  /* 0x000000ffff68b224 */ /* 0x000fe200078e0a68 */
[----:B------:R-:W-:Y:S02]  /*2470*/  LOP3.LUT R18, R71, 0xa, RZ, 0xfc, !PT ;  /* 0x0000000a47127812 */ /* 0x000fe400078efcff */
[----:B------:R-:W-:Y:S02]  /*2480*/  ISETP.GE.AND P3, PT, R20, RZ, PT ;  /* 0x000000ff1400720c */ /* 0x000fe40003f66270 */
[----:B-----5:R-:W-:-:S04]  /*2490*/  IADD3 R16, P5, PT, R19, R50, RZ ;  /* 0x0000003213107210 */ /* 0x020fc80007fbe0ff */
[----:B------:R-:W-:Y:S01]  /*24a0*/  LEA.HI.X.SX32 R19, R19, R52, 0x1, P5 ;  /* 0x0000003413137211 */ /* 0x000fe200028f0eff */
[----:B------:R-:W-:Y:S01]  /*24b0*/  @P6 IMAD.MOV.U32 R24, RZ, RZ, R16 ;  /* 0x000000ffff186224 */ /* 0x000fe200078e0010 */
[----:B------:R-:W-:-:S03]  /*24c0*/  ISETP.LT.AND P5, PT, R18, R126, P0 ;  /* 0x0000007e1200720c */ /* 0x000fc600007a1270 */
[----:B------:R-:W-:-:S05]  /*24d0*/  @P6 IMAD.MOV.U32 R25, RZ, RZ, R19 ;  /* 0x000000ffff196224 */ /* 0x000fca00078e0013 */
[----:B------:R5:W2:Y:S01]  /*24e0*/  @P6 LDG.E.U8 R122, desc[UR16][R24.64] ;  /* 0x00000010187a6981 */ /* 0x000aa2000c1e1100 */
[----:B------:R-:W-:Y:S01]  /*24f0*/  IADD3 R20, P6, PT, R23, R50, RZ ;  /* 0x0000003217147210 */ /* 0x000fe20007fde0ff */
[----:B------:R-:W-:Y:S01]  /*2500*/  @!P4 IMAD.MOV R62, RZ, RZ, -R62 ;  /* 0x000000ffff3ec224 */ /* 0x000fe200078e0a3e */
[----:B------:R-:W-:Y:S02]  /*2510*/  LOP3.LUT R21, R71, 0x12, RZ, 0xfc, !PT ;  /* 0x0000001247157812 */ /* 0x000fe400078efcff */
[----:B------:R-:W-:Y:S02]  /*2520*/  LEA.HI.X.SX32 R23, R23, R52, 0x1, P6 ;  /* 0x0000003417177211 */ /* 0x000fe400030f0eff */
[----:B------:R-:W-:Y:S01]  /*2530*/  ISETP.GE.AND P6, PT, R22, RZ, PT ;  /* 0x000000ff1600720c */ /* 0x000fe20003fc6270 */
[----:B------:R-:W-:Y:S01]  /*2540*/  @P5 IMAD.MOV.U32 R22, RZ, RZ, R20 ;  /* 0x000000ffff165224 */ /* 0x000fe200078e0014 */
[----:B------:R-:W-:Y:S01]  /*2550*/  ISETP.LT.AND P4, PT, R21, R126, P0 ;  /* 0x0000007e1500720c */ /* 0x000fe20000781270 */
[----:B------:R-:W-:Y:S01]  /*2560*/  @!P3 IMAD.MOV R105, RZ, RZ, -R105 ;  /* 0x000000ffff69b224 */ /* 0x000fe200078e0a69 */
[----:B-----5:R-:W-:-:S02]  /*2570*/  LOP3.LUT R24, R71, 0x1a, RZ, 0xfc, !PT ;  /* 0x0000001a47187812 */ /* 0x020fc400078efcff */
[----:B------:R5:W2:Y:S01]  /*2580*/  @P5 LDG.E.U8 R148, desc[UR16][R22.64] ;  /* 0x0000001016945981 */ /* 0x000aa2000c1e1100 */
[----:B------:R-:W-:Y:S01]  /*2590*/  IMAD R79, R82, 0x2, R29 ;  /* 0x00000002524f7824 */ /* 0x000fe200078e021d */
[----:B------:R-:W-:-:S05]  /*25a0*/  ISETP.GE.AND P5, PT, R26, RZ, PT ;  /* 0x000000ff1a00720c */ /* 0x000fca0003fa6270 */
[----:B------:R-:W-:Y:S01]  /*25b0*/  @!P6 IMAD.MOV R63, RZ, RZ, -R63 ;  /* 0x000000ffff3fe224 */ /* 0x000fe200078e0a3f */
[-C--:B------:R-:W-:Y:S02]  /*25c0*/  IADD3 R26, P6, PT, R79, R50.reuse, RZ ;  /* 0x000000324f1a7210 */ /* 0x080fe40007fde0ff */
[----:B-----5:R-:W-:-:S04]  /*25d0*/  IADD3 R22, P3, PT, R27, R50, RZ ;  /* 0x000000321b167210 */ /* 0x020fc80007f7e0ff */
[----:B------:R-:W-:Y:S01]  /*25e0*/  LEA.HI.X.SX32 R25, R27, R52, 0x1, P3 ;  /* 0x000000341b197211 */ /* 0x000fe200018f0eff */
[----:B------:R-:W-:Y:S01]  /*25f0*/  @P4 IMAD.MOV.U32 R30, RZ, RZ, R22 ;  /* 0x000000ffff1e4224 */ /* 0x000fe200078e0016 */
[----:B------:R-:W-:-:S03]  /*2600*/  ISETP.LT.AND P3, PT, R24, R126, P0 ;  /* 0x0000007e1800720c */ /* 0x000fc60000761270 */
[----:B------:R-:W-:Y:S01]  /*2610*/  @P4 IMAD.MOV.U32 R31, RZ, RZ, R25 ;  /* 0x000000ffff1f4224 */ /* 0x000fe200078e0019 */
[----:B------:R-:W-:-:S04]  /*2620*/  LEA.HI.X.SX32 R29, R79, R52, 0x1, P6 ;  /* 0x000000344f1d7211 */ /* 0x000fc800030f0eff */
[----:B------:R5:W2:Y:S01]  /*2630*/  @P4 LDG.E.U8 R152, desc[UR16][R30.64] ;  /* 0x000000101e984981 */ /* 0x000aa2000c1e1100 */
[----:B------:R-:W-:Y:S02]  /*2640*/  ISETP.GE.AND P4, PT, R28, RZ, PT ;  /* 0x000000ff1c00720c */ /* 0x000fe40003f86270 */
[----:B------:R-:W-:Y:S02]  /*2650*/  LOP3.LUT R27, R71, 0x4, RZ, 0xfc, !PT ;  /* 0x00000004471b7812 */ /* 0x000fe400078efcff */
[----:B------:R-:W-:Y:S02]  /*2660*/  @P3 IMAD.MOV.U32 R28, RZ, RZ, R26 ;  /* 0x000000ffff1c3224 */ /* 0x000fe400078e001a */
[----:B------:R-:W-:-:S03]  /*2670*/  ISETP.LT.AND P6, PT, R27, R126, P0 ;  /* 0x0000007e1b00720c */ /* 0x000fc600007c1270 */
[----:B------:R0:W2:Y:S01]  /*2680*/  @P3 LDG.E.U8 R160, desc[UR16][R28.64] ;  /* 0x000000101ca03981 */ /* 0x0000a2000c1e1100 */
[----:B-----5:R-:W-:Y:S01]  /*2690*/  LOP3.LUT R30, R71, 0xc, RZ, 0xfc, !PT ;  /* 0x0000000c471e7812 */ /* 0x020fe200078efcff */
[----:B------:R-:W-:Y:S02]  /*26a0*/  @!P5 IMAD.MOV R65, RZ, RZ, -R65 ;  /* 0x000000ffff41d224 */ /* 0x000fe400078e0a41 */
[----:B------:R-:W-:Y:S01]  /*26b0*/  @!P4 IMAD.MOV R75, RZ, RZ, -R75 ;  /* 0x000000ffff4bc224 */ /* 0x000fe200078e0a4b */
[----:B------:R-:W-:Y:S02]  /*26c0*/  ISETP.GE.AND P4, PT, R32, RZ, PT ;  /* 0x000000ff2000720c */ /* 0x000fe40003f86270 */
[-C--:B------:R-:W-:Y:S02]  /*26d0*/  IADD3 R32, P5, PT, R67, R50.reuse, RZ ;  /* 0x0000003243207210 */ /* 0x080fe40007fbe0ff */
[----:B0-----:R-:W-:-:S04]  /*26e0*/  IADD3 R28, P3, PT, R37, R50, RZ ;  /* 0x00000032251c7210 */ /* 0x001fc80007f7e0ff */
[----:B------:R-:W-:Y:S01]  /*26f0*/  LEA.HI.X.SX32 R31, R37, R52, 0x1, P3 ;  /* 0x00000034251f7211 */ /* 0x000fe200018f0eff */
[----:B------:R-:W-:Y:S01]  /*2700*/  @P6 IMAD.MOV.U32 R36, RZ, RZ, R28 ;  /* 0x000000ffff246224 */ /* 0x000fe200078e001c */
[----:B------:R-:W-:Y:S02]  /*2710*/  ISETP.LT.AND P3, PT, R30, R126, P0 ;  /* 0x0000007e1e00720c */ /* 0x000fe40000761270 */
[----:B------:R-:W-:Y:S01]  /*2720*/  LOP3.LUT R33, R71, 0x14, RZ, 0xfc, !PT ;  /* 0x0000001447217812 */ /* 0x000fe200078efcff */
[----:B------:R-:W-:Y:S01]  /*2730*/  @P6 IMAD.MOV.U32 R37, RZ, RZ, R31 ;  /* 0x000000ffff256224 */ /* 0x000fe200078e001f */
[----:B------:R-:W-:Y:S02]  /*2740*/  LEA.HI.X.SX32 R35, R67, R52, 0x1, P5 ;  /* 0x0000003443237211 */ /* 0x000fe400028f0eff */
[----:B------:R-:W-:Y:S01]  /*2750*/  ISETP.LT.AND P5, PT, R33, R126, P0 ;  /* 0x0000007e2100720c */ /* 0x000fe200007a1270 */
[----:B------:R-:W-:Y:S01]  /*2760*/  @!P4 IMAD.MOV R107, RZ, RZ, -R107 ;  /* 0x000000ffff6bc224 */ /* 0x000fe200078e0a6b */
[----:B------:R0:W5:Y:S01]  /*2770*/  @P6 LDG.E.U8 R123, desc[UR16][R36.64] ;  /* 0x00000010247b6981 */ /* 0x000162000c1e1100 */
[----:B------:R-:W-:-:S02]  /*2780*/  ISETP.GE.AND P6, PT, R34, RZ, PT ;  /* 0x000000ff2200720c */ /* 0x000fc40003fc6270 */
[----:B------:R-:W-:Y:S02]  /*2790*/  LOP3.LUT R34, R71, 0x1c, RZ, 0xfc, !PT ;  /* 0x0000001c47227812 */ /* 0x000fe400078efcff */
[----:B------:R-:W-:Y:S02]  /*27a0*/  @P3 IMAD.MOV.U32 R40, RZ, RZ, R32 ;  /* 0x000000ffff283224 */ /* 0x000fe400078e0020 */
[----:B------:R-:W-:Y:S01]  /*27b0*/  @P3 IMAD.MOV.U32 R41, RZ, RZ, R35 ;  /* 0x000000ffff293224 */ /* 0x000fe200078e0023 */
[----:B0-----:R-:W-:-:S04]  /*27c0*/  IADD3 R36, P4, PT, R69, R50, RZ ;  /* 0x0000003245247210 */ /* 0x001fc80007f9e0ff */
[----:B------:R0:W2:Y:S01]  /*27d0*/  @P3 LDG.E.U8 R158, desc[UR16][R40.64] ;  /* 0x00000010289e3981 */ /* 0x0000a2000c1e1100 */
[----:B------:R-:W-:Y:S01]  /*27e0*/  IMAD R39, R82, 0x2, R79 ;  /* 0x0000000252277824 */ /* 0x000fe200078e024f */
[----:B------:R-:W-:Y:S01]  /*27f0*/  LEA.HI.X.SX32 R37, R69, R52, 0x1, P4 ;  /* 0x0000003445257211 */ /* 0x000fe200020f0eff */
[----:B------:R-:W-:Y:S01]  /*2800*/  @!P6 IMAD.MOV R77, RZ, RZ, -R77 ;  /* 0x000000ffff4de224 */ /* 0x000fe200078e0a4d */
[----:B------:R-:W-:Y:S02]  /*2810*/  ISETP.LT.AND P3, PT, R34, R126, P0 ;  /* 0x0000007e2200720c */ /* 0x000fe40000761270 */
[----:B------:R-:W-:Y:S01]  /*2820*/  ISETP.GE.AND P4, PT, R38, RZ, PT ;  /* 0x000000ff2600720c */ /* 0x000fe20003f86270 */
[----:B------:R-:W2:Y:S01]  /*2830*/  @P5 LDG.E.U8 R156, desc[UR16][R36.64] ;  /* 0x00000010249c5981 */ /* 0x000ea2000c1e1100 */
[----:B------:R-:W-:Y:S02]  /*2840*/  IADD3 R38, P6, PT, R39, R50, RZ ;  /* 0x0000003227267210 */ /* 0x000fe40007fde0ff */
[----:B------:R-:W-:-:S02]  /*2850*/  ISETP.GE.AND P5, PT, R72, RZ, PT ;  /* 0x000000ff4800720c */ /* 0x000fc40003fa6270 */
[----:B------:R-:W-:Y:S02]  /*2860*/  LEA.HI.X.SX32 R39, R39, R52, 0x1, P6 ;  /* 0x0000003427277211 */ /* 0x000fe400030f0eff */
[----:B------:R-:W-:Y:S02]  /*2870*/  LEA.HI R69, R73, 0xe, RZ, 0x1a ;  /* 0x0000000e49457811 */ /* 0x000fe400078fd0ff */
[----:B------:R-:W-:Y:S01]  /*2880*/  ISETP.GE.AND P6, PT, R70, RZ, PT ;  /* 0x000000ff4600720c */ /* 0x000fe20003fc6270 */
[----:B------:R-:W-:Y:S01]  /*2890*/  IMAD.MOV.U32 R79, RZ, RZ, R3 ;  /* 0x000000ffff4f7224 */ /* 0x000fe200078e0003 */
[----:B------:R-:W2:Y:S01]  /*28a0*/  @P3 LDG.E.U8 R154, desc[UR16][R38.64] ;  /* 0x00000010269a3981 */ /* 0x000ea2000c1e1100 */
[----:B0-----:R-:W-:Y:S01]  /*28b0*/  IMAD R41, R69, R82, RZ ;  /* 0x0000005245297224 */ /* 0x001fe200078e02ff */
[----:B------:R-:W-:Y:S02]  /*28c0*/  LEA.HI R3, R73, 0x1e, RZ, 0x1a ;  /* 0x0000001e49037811 */ /* 0x000fe400078fd0ff */
[----:B------:R-:W-:Y:S01]  /*28d0*/  ISETP.LT.AND P3, PT, R69, R126, P0 ;  /* 0x0000007e4500720c */ /* 0x000fe20000761270 */
[----:B------:R-:W-:Y:S01]  /*28e0*/  @!P5 IMAD.MOV R81, RZ, RZ, -R81 ;  /* 0x000000ffff51d224 */ /* 0x000fe200078e0a51 */
[----:B------:R-:W-:Y:S01]  /*28f0*/  IADD3 R40, P5, PT, R41, R50, RZ ;  /* 0x0000003229287210 */ /* 0x000fe20007fbe0ff */
[----:B------:R-:W-:Y:S01]  /*2900*/  IMAD R43, R3, R82, RZ ;  /* 0x00000052032b7224 */ /* 0x000fe200078e02ff */
[----:B------:R-:W-:Y:S01]  /*2910*/  PRMT R150, RZ, 0x7610, R150 ;  /* 0x00007610ff967816 */ /* 0x000fe20000000096 */
[----:B------:R-:W-:Y:S01]  /*2920*/  @!P4 IMAD.MOV R79, RZ, RZ, -R79 ;  /* 0x000000ffff4fc224 */ /* 0x000fe200078e0a4f */
[----:B------:R-:W-:Y:S01]  /*2930*/  LEA.HI.X.SX32 R41, R41, R52, 0x1, P5 ;  /* 0x0000003429297211 */ /* 0x000fe200028f0eff */
[----:B------:R-:W-:Y:S01]  /*2940*/  @!P6 IMAD.MOV R85, RZ, RZ, -R85 ;  /* 0x000000ffff55e224 */ /* 0x000fe200078e0a55 */
[----:B------:R-:W-:-:S02]  /*2950*/  IADD3 R42, P6, PT, R43, R50, RZ ;  /* 0x000000322b2a7210 */ /* 0x000fc40007fde0ff */
[----:B------:R-:W-:Y:S02]  /*2960*/  ISETP.LT.AND P4, PT, R3, R126, P0 ;  /* 0x0000007e0300720c */ /* 0x000fe40000781270 */
[----:B------:R-:W-:Y:S01]  /*2970*/  LEA.HI.X.SX32 R43, R43, R52, 0x1, P6 ;  /* 0x000000342b2b7211 */ /* 0x000fe200030f0eff */
[----:B------:R-:W2:Y:S01]  /*2980*/  @P3 LDG.E.U8 R150, desc[UR16][R40.64] ;  /* 0x0000001028963981 */ /* 0x000ea2000c1e1100 */
[----:B------:R-:W-:Y:S02]  /*2990*/  ISETP.GE.AND P5, PT, R66, RZ, PT ;  /* 0x000000ff4200720c */ /* 0x000fe40003fa6270 */
[----:B------:R-:W-:Y:S02]  /*29a0*/  ISETP.GE.AND P3, PT, R64, RZ, PT ;  /* 0x000000ff4000720c */ /* 0x000fe40003f66270 */
[----:B------:R-:W-:Y:S02]  /*29b0*/  ISETP.GE.AND P6, PT, R44, RZ, PT ;  /* 0x000000ff2c00720c */ /* 0x000fe40003fc6270 */
[----:B------:R-:W-:-:S02]  /*29c0*/  PRMT R146, RZ, 0x7610, R146 ;  /* 0x00007610ff927816 */ /* 0x000fc40000000092 */
[----:B------:R-:W-:Y:S01]  /*29d0*/  LOP3.LUT R44, R73, 0x1f, RZ, 0xc0, !PT ;  /* 0x0000001f492c7812 */ /* 0x000fe200078ec0ff */
[----:B------:R-:W-:Y:S01]  /*29e0*/  IMAD.MOV.U32 R87, RZ, RZ, R46 ;  /* 0x000000ffff577224 */ /* 0x000fe200078e002e */
[----:B------:R-:W-:Y:S02]  /*29f0*/  LOP3.LUT R46, RZ, R53, RZ, 0x33, !PT ;  /* 0x00000035ff2e7212 */ /* 0x000fe400078e33ff */
[----:B------:R-:W2:Y:S01]  /*2a00*/  @P4 LDG.E.U8 R146, desc[UR16][R42.64] ;  /* 0x000000102a924981 */ /* 0x000ea2000c1e1100 */
[----:B------:R-:W-:Y:S01]  /*2a10*/  ISETP.NE.AND P4, PT, R53, RZ, PT ;  /* 0x000000ff3500720c */ /* 0x000fe20003f85270 */
[----:B------:R-:W-:Y:S02]  /*2a20*/  IMAD R121, R44, R83, RZ ;  /* 0x000000532c797224 */ /* 0x000fe400078e02ff */
[----:B------:R-:W-:Y:S01]  /*2a30*/  @!P5 IMAD.MOV R56, RZ, RZ, -R56 ;  /* 0x000000ffff38d224 */ /* 0x000fe200078e0a38 */
[----:B------:R-:W-:Y:S01]  /*2a40*/  SEL R53, R46, R45, !P4 ;  /* 0x0000002d2e357207 */ /* 0x000fe20006000000 */
[----:B------:R-:W-:-:S02]  /*2a50*/  @!P3 IMAD.MOV R87, RZ, RZ, -R87 ;  /* 0x000000ffff57b224 */ /* 0x000fc400078e0a57 */
[----:B------:R-:W-:Y:S01]  /*2a60*/  @!P6 IMAD.MOV R57, RZ, RZ, -R57 ;  /* 0x000000ffff39e224 */ /* 0x000fe200078e0a39 */
[----:B------:R-:W-:Y:S02]  /*2a70*/  IADD3 R118, P5, PT, R121, UR22, RZ ;  /* 0x0000001679767c10 */ /* 0x000fe4000ffbe0ff */
[C---:B------:R-:W-:Y:S02]  /*2a80*/  SEL R64, R46.reuse, R47, !P4 ;  /* 0x0000002f2e407207 */ /* 0x040fe40006000000 */
[C---:B------:R-:W-:Y:S02]  /*2a90*/  SEL R66, R46.reuse, R48, !P4 ;  /* 0x000000302e427207 */ /* 0x040fe40006000000 */
[C---:B------:R-:W-:Y:S01]  /*2aa0*/  SEL R76, R46.reuse, R77, !P4 ;  /* 0x0000004d2e4c7207 */ /* 0x040fe20006000000 */
[----:B-1----:R-:W-:Y:S01]  /*2ab0*/  IMAD R47, R53, UR6, RZ ;  /* 0x00000006352f7c24 */ /* 0x002fe2000f8e02ff */
[C---:B------:R-:W-:Y:S02]  /*2ac0*/  SEL R88, R46.reuse, R88, !P4 ;  /* 0x000000582e587207 */ /* 0x040fe40006000000 */
[----:B------:R-:W-:-:S02]  /*2ad0*/  SEL R91, R46, R91, !P4 ;  /* 0x0000005b2e5b7207 */ /* 0x000fc40006000000 */
[C---:B------:R-:W-:Y:S02]  /*2ae0*/  SEL R90, R46.reuse, R90, !P4 ;  /* 0x0000005a2e5a7207 */ /* 0x040fe40006000000 */
[C---:B------:R-:W-:Y:S02]  /*2af0*/  SEL R70, R46.reuse, R54, !P4 ;  /* 0x000000362e467207 */ /* 0x040fe40006000000 */
[C---:B------:R-:W-:Y:S02]  /*2b00*/  SEL R94, R46.reuse, R94, !P4 ;  /* 0x0000005e2e5e7207 */ /* 0x040fe40006000000 */
[C---:B------:R-:W-:Y:S02]  /*2b10*/  SEL R72, R46.reuse, R55, !P4 ;  /* 0x000000372e487207 */ /* 0x040fe40006000000 */
        /* <DEDUP_REMOVED lines=21> */
[----:B------:R-:W-:Y:S01]  /*2c70*/  SEL R101, R46, R101, !P4 ;  /* 0x000000652e657207 */ /* 0x000fe20006000000 */
[----:B------:R-:W-:Y:S01]  /*2c80*/  IMAD R53, R64, UR6, RZ ;  /* 0x0000000640357c24 */ /* 0x000fe2000f8e02ff */
[----:B------:R-:W-:Y:S01]  /*2c90*/  LEA.HI.X.SX32 R121, R121, UR23, 0x1, P5 ;  /* 0x0000001779797c11 */ /* 0x000fe2000a8f0eff */
[----:B------:R-:W-:Y:S01]  /*2ca0*/  IMAD R55, R66, UR6, RZ ;  /* 0x0000000642377c24 */ /* 0x000fe2000f8e02ff */
[-C--:B------:R-:W-:Y:S02]  /*2cb0*/  IADD3 R48, P4, PT, R49, R50.reuse, RZ ;  /* 0x0000003231307210 */ /* 0x080fe40007f9e0ff */
[----:B------:R-:W-:Y:S01]  /*2cc0*/  IADD3 R50, P5, PT, R51, R50, RZ ;  /* 0x0000003233327210 */ /* 0x000fe20007fbe0ff */
[----:B------:R-:W-:Y:S01]  /*2cd0*/  IMAD R57, R70, UR6, RZ ;  /* 0x0000000646397c24 */ /* 0x000fe2000f8e02ff */
[-C--:B------:R-:W-:Y:S01]  /*2ce0*/  LEA.HI.X.SX32 R49, R49, R52.reuse, 0x1, P4 ;  /* 0x0000003431317211 */ /* 0x080fe200020f0eff */
[----:B------:R-:W-:Y:S01]  /*2cf0*/  IMAD R59, R72, UR6, RZ ;  /* 0x00000006483b7c24 */ /* 0x000fe2000f8e02ff */
[----:B------:R-:W-:-:S02]  /*2d00*/  LEA.HI.X.SX32 R51, R51, R52, 0x1, P5 ;  /* 0x0000003433337211 */ /* 0x000fc400028f0eff */
[-C--:B------:R-:W-:Y:S02]  /*2d10*/  IADD3 R52, P4, PT, R53, R118.reuse, RZ ;  /* 0x0000007635347210 */ /* 0x080fe40007f9e0ff */
[-C--:B------:R-:W-:Y:S01]  /*2d20*/  IADD3 R54, P5, PT, R55, R118.reuse, RZ ;  /* 0x0000007637367210 */ /* 0x080fe20007fbe0ff */
[----:B------:R-:W-:Y:S01]  /*2d30*/  IMAD R61, R78, UR6, RZ ;  /* 0x000000064e3d7c24 */ /* 0x000fe2000f8e02ff */
[-C--:B------:R-:W-:Y:S01]  /*2d40*/  LEA.HI.X.SX32 R53, R53, R121.reuse, 0x1, P4 ;  /* 0x0000007935357211 */ /* 0x080fe200020f0eff */
[----:B------:R-:W-:Y:S01]  /*2d50*/  IMAD R63, R80, UR6, RZ ;  /* 0x00000006503f7c24 */ /* 0x000fe2000f8e02ff */
[-C--:B------:R-:W-:Y:S02]  /*2d60*/  LEA.HI.X.SX32 R55, R55, R121.reuse, 0x1, P5 ;  /* 0x0000007937377211 */ /* 0x080fe400028f0eff */
        /* <DEDUP_REMOVED lines=9> */
[-C--:B------:R-:W-:Y:S02]  /*2e00*/  LEA.HI.X.SX32 R61, R61, R121.reuse, 0x1, P4 ;  /* 0x000000793d3d7211 */ /* 0x080fe400020f0eff */
[----:B------:R-:W-:Y:S01]  /*2e10*/  LEA.HI.X.SX32 R63, R63, R121, 0x1, P5 ;  /* 0x000000793f3f7211 */ /* 0x000fe200028f0eff */
[----:B------:R-:W-:Y:S01]  /*2e20*/  IMAD R78, R45, UR6, RZ ;  /* 0x000000062d4e7c24 */ /* 0x000fe2000f8e02ff */
[-C--:B------:R-:W-:Y:S02]  /*2e30*/  IADD3 R64, P4, PT, R65, R118.reuse, RZ ;  /* 0x0000007641407210 */ /* 0x080fe40007f9e0ff */
[----:B------:R-:W-:-:S02]  /*2e40*/  IADD3 R66, P5, PT, R70, R118, RZ ;  /* 0x0000007646427210 */ /* 0x000fc40007fbe0ff */
[----:B------:R-:W-:Y:S02]  /*2e50*/  ISETP.LT.AND P3, PT, R44, R126, P0 ;  /* 0x0000007e2c00720c */ /* 0x000fe40000761270 */
[-C--:B------:R-:W-:Y:S02]  /*2e60*/  LEA.HI.X.SX32 R65, R65, R121.reuse, 0x1, P4 ;  /* 0x0000007941417211 */ /* 0x080fe400020f0eff */
[-C--:B------:R-:W-:Y:S02]  /*2e70*/  LEA.HI.X.SX32 R67, R70, R121.reuse, 0x1, P5 ;  /* 0x0000007946437211 */ /* 0x080fe400028f0eff */
[CC--:B------:R-:W-:Y:S02]  /*2e80*/  IADD3 R70, P4, PT, R75.reuse, R118.reuse, RZ ;  /* 0x000000764b467210 */ /* 0x0c0fe40007f9e0ff */
[----:B------:R-:W-:Y:S01]  /*2e90*/  IADD3 R72, P5, PT, R78, R118, RZ ;  /* 0x000000764e487210 */ /* 0x000fe20007fbe0ff */
[----:B------:R-:W-:Y:S01]  /*2ea0*/  IMAD R79, R74, UR6, RZ ;  /* 0x000000064a4f7c24 */ /* 0x000fe2000f8e02ff */
[----:B------:R-:W-:-:S02]  /*2eb0*/  LEA.HI.X.SX32 R45, R75, R121, 0x1, P4 ;  /* 0x000000794b2d7211 */ /* 0x000fc400020f0eff */
[-C--:B------:R-:W-:Y:S01]  /*2ec0*/  LEA.HI.X.SX32 R75, R78, R121.reuse, 0x1, P5 ;  /* 0x000000794e4b7211 */ /* 0x080fe200028f0eff */
[----:B------:R-:W-:Y:S01]  /*2ed0*/  IMAD R78, R76, UR6, RZ ;  /* 0x000000064c4e7c24 */ /* 0x000fe2000f8e02ff */
[----:B------:R-:W-:Y:S01]  /*2ee0*/  PRMT R145, RZ, 0x7610, R145 ;  /* 0x00007610ff917816 */ /* 0x000fe20000000091 */
[----:B------:R-:W-:Y:S01]  /*2ef0*/  @P3 IMAD.MOV.U32 R80, RZ, RZ, R70 ;  /* 0x000000ffff503224 */ /* 0x000fe200078e0046 */
[-C--:B------:R-:W-:Y:S01]  /*2f00*/  IADD3 R74, P4, PT, R79, R118.reuse, RZ ;  /* 0x000000764f4a7210 */ /* 0x080fe20007f9e0ff */
[----:B------:R-:W-:Y:S01]  /*2f10*/  @P3 IMAD.MOV.U32 R81, RZ, RZ, R45 ;  /* 0x000000ffff513224 */ /* 0x000fe200078e002d */
[----:B------:R-:W-:Y:S01]  /*2f20*/  IADD3 R76, P5, PT, R78, R118, RZ ;  /* 0x000000764e4c7210 */ /* 0x000fe20007fbe0ff */
[----:B------:R-:W-:Y:S01]  /*2f30*/  IMAD R93, R77, UR6, RZ ;  /* 0x000000064d5d7c24 */ /* 0x000fe2000f8e02ff */
[----:B------:R-:W-:Y:S02]  /*2f40*/  PRMT R147, RZ, 0x7610, R147 ;  /* 0x00007610ff937816 */ /* 0x000fe40000000093 */
[----:B------:R0:W5:Y:S01]  /*2f50*/  @P3 LDG.E.U8 R145, desc[UR16][R80.64] ;  /* 0x0000001050913981 */ /* 0x000162000c1e1100 */
[----:B------:R-:W-:-:S02]  /*2f60*/  LEA.HI.X.SX32 R77, R79, R121, 0x1, P4 ;  /* 0x000000794f4d7211 */ /* 0x000fc400020f0eff */
[----:B------:R-:W-:Y:S02]  /*2f70*/  LEA.HI.X.SX32 R79, R78, R121, 0x1, P5 ;  /* 0x000000794e4f7211 */ /* 0x000fe400028f0eff */
[----:B------:R-:W-:Y:S01]  /*2f80*/  IADD3 R78, P4, PT, R93, R118, RZ ;  /* 0x000000765d4e7210 */ /* 0x000fe20007f9e0ff */
[----:B0-----:R-:W-:Y:S02]  /*2f90*/  @P3 IMAD.MOV.U32 R80, RZ, RZ, R72 ;  /* 0x000000ffff503224 */ /* 0x001fe400078e0048 */
[----:B------:R-:W-:Y:S01]  /*2fa0*/  @P3 IMAD.MOV.U32 R81, RZ, RZ, R75 ;  /* 0x000000ffff513224 */ /* 0x000fe200078e004b */
[----:B------:R-:W-:Y:S01]  /*2fb0*/  PRMT R153, RZ, 0x7610, R153 ;  /* 0x00007610ff997816 */ /* 0x000fe20000000099 */
[----:B------:R-:W-:-:S03]  /*2fc0*/  IMAD R89, R89, UR6, RZ ;  /* 0x0000000659597c24 */ /* 0x000fc6000f8e02ff */
[----:B------:R0:W5:Y:S01]  /*2fd0*/  @P3 LDG.E.U8 R147, desc[UR16][R80.64] ;  /* 0x0000001050933981 */ /* 0x000162000c1e1100 */
[----:B------:R-:W-:Y:S01]  /*2fe0*/  PRMT R149, RZ, 0x7610, R149 ;  /* 0x00007610ff957816 */ /* 0x000fe20000000095 */
[----:B------:R-:W-:Y:S01]  /*2ff0*/  @P3 IMAD.MOV.U32 R84, RZ, RZ, R74 ;  /* 0x000000ffff543224 */ /* 0x000fe200078e004a */
[----:B------:R-:W-:Y:S01]  /*3000*/  IADD3 R46, P6, PT, R47, R118, RZ ;  /* 0x000000762f2e7210 */ /* 0x000fe20007fde0ff */
[----:B------:R-:W-:Y:S01]  /*3010*/  @P3 IMAD.MOV.U32 R85, RZ, RZ, R77 ;  /* 0x000000ffff553224 */ /* 0x000fe200078e004d */
[-C--:B0-----:R-:W-:Y:S01]  /*3020*/  LEA.HI.X.SX32 R81, R93, R121.reuse, 0x1, P4 ;  /* 0x000000795d517211 */ /* 0x081fe200020f0eff */
[----:B------:R-:W-:Y:S02]  /*3030*/  @P3 IMAD.MOV.U32 R80, RZ, RZ, R78 ;  /* 0x000000ffff503224 */ /* 0x000fe400078e004e */
[----:B------:R-:W-:Y:S01]  /*3040*/  IMAD R92, R92, UR6, RZ ;  /* 0x000000065c5c7c24 */ /* 0x000fe2000f8e02ff */
[----:B------:R-:W-:Y:S01]  /*3050*/  PRMT R151, RZ, 0x7610, R151 ;  /* 0x00007610ff977816 */ /* 0x000fe20000000097 */
[----:B------:R-:W-:Y:S01]  /*3060*/  @P3 IMAD.MOV.U32 R86, RZ, RZ, R76 ;  /* 0x000000ffff563224 */ /* 0x000fe200078e004c */
[----:B------:R0:W5:Y:S01]  /*3070*/  @P3 LDG.E.U8 R153, desc[UR16][R80.64] ;  /* 0x0000001050993981 */ /* 0x000162000c1e1100 */
[----:B------:R-:W-:Y:S01]  /*3080*/  @P3 IMAD.MOV.U32 R87, RZ, RZ, R79 ;  /* 0x000000ffff573224 */ /* 0x000fe200078e004f */
[----:B------:R-:W-:Y:S01]  /*3090*/  LEA.HI.X.SX32 R47, R47, R121, 0x1, P6 ;  /* 0x000000792f2f7211 */ /* 0x000fe200030f0eff */
[----:B------:R-:W-:Y:S01]  /*30a0*/  IMAD R88, R88, UR6, RZ ;  /* 0x0000000658587c24 */ /* 0x000fe2000f8e02ff */
[----:B------:R1:W5:Y:S01]  /*30b0*/  @P3 LDG.E.U8 R149, desc[UR16][R84.64] ;  /* 0x0000001054953981 */ /* 0x000362000c1e1100 */
[----:B------:R-:W-:-:S03]  /*30c0*/  PRMT R155, RZ, 0x7610, R155 ;  /* 0x00007610ff9b7816 */ /* 0x000fc6000000009b */
[----:B------:R3:W5:Y:S01]  /*30d0*/  @P3 LDG.E.U8 R151, desc[UR16][R86.64] ;  /* 0x0000001056973981 */ /* 0x000762000c1e1100 */
[CC--:B0-----:R-:W-:Y:S02]  /*30e0*/  IADD3 R80, P5, PT, R89.reuse, R118.reuse, RZ ;  /* 0x0000007659507210 */ /* 0x0c1fe40007fbe0ff */
[-C--:B-1----:R-:W-:Y:S02]  /*30f0*/  IADD3 R84, P6, PT, R92, R118.reuse, RZ ;  /* 0x000000765c547210 */ /* 0x082fe40007fde0ff */
[-C--:B------:R-:W-:Y:S02]  /*3100*/  LEA.HI.X.SX32 R85, R89, R121.reuse, 0x1, P5 ;  /* 0x0000007959557211 */ /* 0x080fe400028f0eff */
[----:B---3--:R-:W-:Y:S02]  /*3110*/  IADD3 R86, P4, PT, R88, R118, RZ ;  /* 0x0000007658567210 */ /* 0x008fe40007f9e0ff */
[----:B------:R-:W-:Y:S01]  /*3120*/  LEA.HI.X.SX32 R87, R92, R121, 0x1, P6 ;  /* 0x000000795c577211 */ /* 0x000fe200030f0eff */
[----:B------:R-:W-:-:S02]  /*3130*/  @P3 IMAD.MOV.U32 R92, RZ, RZ, R80 ;  /* 0x000000ffff5c3224 */ /* 0x000fc400078e0050 */
[----:B------:R-:W-:Y:S01]  /*3140*/  @P3 IMAD.MOV.U32 R93, RZ, RZ, R85 ;  /* 0x000000ffff5d3224 */ /* 0x000fe200078e0055 */
[----:B------:R-:W-:Y:S01]  /*3150*/  PRMT R159, RZ, 0x7610, R159 ;  /* 0x00007610ff9f7816 */ /* 0x000fe2000000009f */
[----:B------:R-:W-:Y:S01]  /*3160*/  IMAD R95, R91, UR6, RZ ;  /* 0x000000065b5f7c24 */ /* 0x000fe2000f8e02ff */
[----:B------:R-:W-:Y:S01]  /*3170*/  LEA.HI.X.SX32 R89, R88, R121, 0x1, P4 ;  /* 0x0000007958597211 */ /* 0x000fe200020f0eff */
[----:B------:R-:W-:Y:S01]  /*3180*/  @P3 IMAD.MOV.U32 R88, RZ, RZ, R86 ;  /* 0x000000ffff583224 */ /* 0x000fe200078e0056 */
[----:B------:R-:W-:Y:S01]  /*3190*/  PRMT R157, RZ, 0x7610, R157 ;  /* 0x00007610ff9d7816 */ /* 0x000fe2000000009d */
[----:B------:R0:W3:Y:S01]  /*31a0*/  @P3 LDG.E.U8 R155, desc[UR16][R92.64] ;  /* 0x000000105c9b3981 */ /* 0x0000e2000c1e1100 */
[----:B------:R-:W-:Y:S01]  /*31b0*/  IMAD R96, R90, UR6, RZ ;  /* 0x000000065a607c24 */ /* 0x000fe2000f8e02ff */
[----:B------:R-:W-:Y:S02]  /*31c0*/  IADD3 R90, P5, PT, R95, R118, RZ ;  /* 0x000000765f5a7210 */ /* 0x000fe40007fbe0ff */
[----:B------:R1:W3:Y:S01]  /*31d0*/  @P3 LDG.E.U8 R159, desc[UR16][R88.64] ;  /* 0x00000010589f3981 */ /* 0x0002e2000c1e1100 */
[----:B------:R-:W-:Y:S01]  /*31e0*/  LOP3.LUT R91, R71, 0x16, RZ, 0xfc, !PT ;  /* 0x00000016475b7812 */ /* 0x000fe200078efcff */
[----:B0-----:R-:W-:-:S02]  /*31f0*/  @P3 IMAD.MOV.U32 R92, RZ, RZ, R84 ;  /* 0x000000ffff5c3224 */ /* 0x001fc400078e0054 */
[----:B------:R-:W-:Y:S01]  /*3200*/  @P3 IMAD.MOV.U32 R93, RZ, RZ, R87 ;  /* 0x000000ffff5d3224 */ /* 0x000fe200078e0057 */
[----:B-1----:R-:W-:Y:S01]  /*3210*/  LOP3.LUT R88, R71, 0x6, RZ, 0xfc, !PT ;  /* 0x0000000647587812 */ /* 0x002fe200078efcff */
[----:B------:R-:W-:-:S03]  /*3220*/  IMAD R97, R94, UR6, RZ ;  /* 0x000000065e617c24 */ /* 0x000fc6000f8e02ff */
[----:B------:R0:W3:Y:S01]  /*3230*/  @P3 LDG.E.U8 R157, desc[UR16][R92.64] ;  /* 0x000000105c9d3981 */ /* 0x0000e2000c1e1100 */
[----:B------:R-:W-:Y:S01]  /*3240*/  PRMT R161, RZ, 0x7610, R161 ;  /* 0x00007610ffa17816 */ /* 0x000fe200000000a1 */
[----:B------:R-:W-:Y:S01]  /*3250*/  @P3 IMAD.MOV.U32 R98, RZ, RZ, R90 ;  /* 0x000000ffff623224 */ /* 0x000fe200078e005a */
[-C--:B------:R-:W-:Y:S02]  /*3260*/  IADD3 R94, P6, PT, R97, R118.reuse, RZ ;  /* 0x00000076615e7210 */ /* 0x080fe40007fde0ff */
[-C--:B0-----:R-:W-:Y:S02]  /*3270*/  LEA.HI.X.SX32 R93, R95, R121.reuse, 0x1, P5 ;  /* 0x000000795f5d7211 */ /* 0x081fe400028f0eff */
[----:B------:R-:W-:Y:S02]  /*3280*/  IADD3 R92, P4, PT, R96, R118, RZ ;  /* 0x00000076605c7210 */ /* 0x000fe40007f9e0ff */
[-C--:B------:R-:W-:Y:S02]  /*3290*/  ISETP.LT.AND P5, PT, R88, R126.reuse, P0 ;  /* 0x0000007e5800720c */ /* 0x080fe400007a1270 */
[----:B------:R-:W-:Y:S01]  /*32a0*/  ISETP.LT.AND P0, PT, R91, R126, P0 ;  /* 0x0000007e5b00720c */ /* 0x000fe20000701270 */
[----:B------:R-:W-:Y:S01]  /*32b0*/  @P3 IMAD.MOV.U32 R99, RZ, RZ, R93 ;  /* 0x000000ffff633224 */ /* 0x000fe200078e005d */
[----:B------:R-:W-:Y:S01]  /*32c0*/  LEA.HI.X.SX32 R95, R96, R121, 0x1, P4 ;  /* 0x00000079605f7211 */ /* 0x000fe200020f0eff */
[----:B------:R-:W-:Y:S01]  /*32d0*/  @P3 IMAD.MOV.U32 R96, RZ, RZ, R94 ;  /* 0x000000ffff603224 */ /* 0x000fe200078e005e */
[----:B------:R-:W-:-:S02]  /*32e0*/  PRMT R163, RZ, 0x7610, R163 ;  /* 0x00007610ffa37816 */ /* 0x000fc400000000a3 */
[----:B------:R0:W3:Y:S01]  /*32f0*/  @P3 LDG.E.U8 R161, desc[UR16][R98.64] ;  /* 0x0000001062a13981 */ /* 0x0000e2000c1e1100 */
[----:B------:R-:W-:Y:S02]  /*3300*/  PRMT R165, RZ, 0x7610, R165 ;  /* 0x00007610ffa57816 */ /* 0x000fe400000000a5 */
[----:B------:R-:W-:Y:S01]  /*3310*/  PRMT R130, RZ, 0x7610, R130 ;  /* 0x00007610ff827816 */ /* 0x000fe20000000082 */
[----:B------:R-:W-:Y:S01]  /*3320*/  IMAD R112, R111, UR6, RZ ;  /* 0x000000066f707c24 */ /* 0x000fe2000f8e02ff */
[----:B------:R-:W-:Y:S01]  /*3330*/  LEA.HI.X.SX32 R97, R97, R121, 0x1, P6 ;  /* 0x0000007961617211 */ /* 0x000fe200030f0eff */
[----:B------:R-:W-:Y:S01]  /*3340*/  IMAD R114, R109, UR6, RZ ;  /* 0x000000066d727c24 */ /* 0x000fe2000f8e02ff */
[----:B------:R-:W-:Y:S01]  /*3350*/  PRMT R128, RZ, 0x7610, R128 ;  /* 0x00007610ff807816 */ /* 0x000fe20000000080 */
[----:B------:R-:W-:Y:S01]  /*3360*/  IMAD R116, R102, UR6, RZ ;  /* 0x0000000666747c24 */ /* 0x000fe2000f8e02ff */
[----:B------:R-:W3:Y:S01]  /*3370*/  @P0 LDG.E.U8 R130, desc[UR16][R50.64] ;  /* 0x0000001032820981 */ /* 0x000ee2000c1e1100 */
[----:B0-----:R-:W-:-:S02]  /*3380*/  @P3 IMAD.MOV.U32 R98, RZ, RZ, R92 ;  /* 0x000000ffff623224 */ /* 0x001fc400078e005c */
[----:B------:R-:W-:Y:S01]  /*3390*/  @P3 IMAD.MOV.U32 R99, RZ, RZ, R95 ;  /* 0x000000ffff633224 */ /* 0x000fe200078e005f */
[----:B------:R0:W3:Y:S01]  /*33a0*/  @P3 LDG.E.U8 R165, desc[UR16][R96.64] ;  /* 0x0000001060a53981 */ /* 0x0000e2000c1e1100 */
[----:B------:R-:W-:Y:S02]  /*33b0*/  IMAD R125, R103, UR6, RZ ;  /* 0x00000006677d7c24 */ /* 0x000fe4000f8e02ff */
[----:B------:R-:W-:Y:S01]  /*33c0*/  IMAD R132, R104, UR6, RZ ;  /* 0x0000000668847c24 */ /* 0x000fe2000f8e02ff */
[----:B------:R1:W3:Y:S01]  /*33d0*/  @P3 LDG.E.U8 R163, desc[UR16][R98.64] ;  /* 0x0000001062a33981 */ /* 0x0002e2000c1e1100 */
[----:B------:R-:W-:Y:S02]  /*33e0*/  IMAD R124, R101, UR6, RZ ;  /* 0x00000006657c7c24 */ /* 0x000fe4000f8e02ff */
[----:B------:R-:W-:Y:S01]  /*33f0*/  IMAD R119, R100, UR6, RZ ;  /* 0x0000000664777c24 */ /* 0x000fe2000f8e02ff */
[----:B------:R-:W3:Y:S01]  /*3400*/  @P5 LDG.E.U8 R128, desc[UR16][R48.64] ;  /* 0x0000001030805981 */ /* 0x000ee2000c1e1100 */
[----:B0-----:R-:W-:-:S02]  /*3410*/  IADD3 R96, P0, PT, R112, R118, RZ ;  /* 0x0000007670607210 */ /* 0x001fc40007f1e0ff */
[-C--:B-1----:R-:W-:Y:S01]  /*3420*/  IADD3 R98, P4, PT, R114, R118.reuse, RZ ;  /* 0x0000007672627210 */ /* 0x082fe20007f9e0ff */
[----:B------:R-:W-:Y:S01]  /*3430*/  IMAD R109, R105, UR6, RZ ;  /* 0x00000006696d7c24 */ /* 0x000fe2000f8e02ff */
[-C--:B------:R-:W-:Y:S01]  /*3440*/  LEA.HI.X.SX32 R99, R112, R121.reuse, 0x1, P0 ;  /* 0x0000007970637211 */ /* 0x080fe200000f0eff */
[----:B------:R-:W-:Y:S01]  /*3450*/  IMAD R111, R106, UR6, RZ ;  /* 0x000000066a6f7c24 */ /* 0x000fe2000f8e02ff */
[-C--:B------:R-:W-:Y:S01]  /*3460*/  LEA.HI.X.SX32 R101, R114, R121.reuse, 0x1, P4 ;  /* 0x0000007972657211 */ /* 0x080fe200020f0eff */
[----:B------:R-:W-:Y:S01]  /*3470*/  IMAD R113, R107, UR6, RZ ;  /* 0x000000066b717c24 */ /* 0x000fe2000f8e02ff */
[-C--:B------:R-:W-:Y:S02]  /*3480*/  IADD3 R100, P0, PT, R116, R118.reuse, RZ ;  /* 0x0000007674647210 */ /* 0x080fe40007f1e0ff */
[CC--:B------:R-:W-:Y:S02]  /*3490*/  IADD3 R102, P4, PT, R125.reuse, R118.reuse, RZ ;  /* 0x000000767d667210 */ /* 0x0c0fe40007f9e0ff */
[----:B------:R-:W-:Y:S01]  /*34a0*/  IADD3 R104, P5, PT, R132, R118, RZ ;  /* 0x0000007684687210 */ /* 0x000fe20007fbe0ff */
[----:B------:R-:W-:Y:S01]  /*34b0*/  IMAD R115, R108, UR6, RZ ;  /* 0x000000066c737c24 */ /* 0x000fe2000f8e02ff */
[-C--:B------:R-:W-:Y:S01]  /*34c0*/  LEA.HI.X.SX32 R103, R116, R121.reuse, 0x1, P0 ;  /* 0x0000007974677211 */ /* 0x080fe200000f0eff */
[----:B------:R-:W-:Y:S01]  /*34d0*/  IMAD R117, R110, UR6, RZ ;  /* 0x000000066e757c24 */ /* 0x000fe2000f8e02ff */
[----:B------:R-:W-:-:S02]  /*34e0*/  LEA.HI.X.SX32 R105, R125, R121, 0x1, P4 ;  /* 0x000000797d697211 */ /* 0x000fc400020f0eff */
[-C--:B------:R-:W-:Y:S02]  /*34f0*/  LEA.HI.X.SX32 R107, R132, R121.reuse, 0x1, P5 ;  /* 0x00000079846b7211 */ /* 0x080fe400028f0eff */
[-C--:B------:R-:W-:Y:S02]  /*3500*/  IADD3 R106, P0, PT, R109, R118.reuse, RZ ;  /* 0x000000766d6a7210 */ /* 0x080fe40007f1e0ff */
[-C--:B------:R-:W-:Y:S02]  /*3510*/  IADD3 R108, P4, PT, R111, R118.reuse, RZ ;  /* 0x000000766f6c7210 */ /* 0x080fe40007f9e0ff */
[----:B------:R-:W-:Y:S02]  /*3520*/  IADD3 R110, P5, PT, R113, R118, RZ ;  /* 0x00000076716e7210 */ /* 0x000fe40007fbe0ff */
[-C--:B------:R-:W-:Y:S02]  /*3530*/  LEA.HI.X.SX32 R109, R109, R121.reuse, 0x1, P0 ;  /* 0x000000796d6d7211 */ /* 0x080fe400000f0eff */
[----:B------:R-:W-:-:S02]  /*3540*/  LEA.HI.X.SX32 R111, R111, R121, 0x1, P4 ;  /* 0x000000796f6f7211 */ /* 0x000fc400020f0eff */
[-C--:B------:R-:W-:Y:S02]  /*3550*/  LEA.HI.X.SX32 R113, R113, R121.reuse, 0x1, P5 ;  /* 0x0000007971717211 */ /* 0x080fe400028f0eff */
[-C--:B------:R-:W-:Y:S02]  /*3560*/  IADD3 R112, P0, PT, R115, R118.reuse, RZ ;  /* 0x0000007673707210 */ /* 0x080fe40007f1e0ff */
[-C--:B------:R-:W-:Y:S02]  /*3570*/  IADD3 R114, P4, PT, R117, R118.reuse, RZ ;  /* 0x0000007675727210 */ /* 0x080fe40007f9e0ff */
[-C--:B------:R-:W-:Y:S02]  /*3580*/  IADD3 R116, P5, PT, R119, R118.reuse, RZ ;  /* 0x0000007677747210 */ /* 0x080fe40007fbe0ff */
[----:B------:R-:W-:Y:S02]  /*3590*/  IADD3 R118, P6, PT, R124, R118, RZ ;  /* 0x000000767c767210 */ /* 0x000fe40007fde0ff */
[----:B------:R-:W-:-:S02]  /*35a0*/  LEA.HI.X.SX32 R115, R115, R121, 0x1, P0 ;  /* 0x0000007973737211 */ /* 0x000fc400000f0eff */
[-C--:B------:R-:W-:Y:S02]  /*35b0*/  LEA.HI.X.SX32 R117, R117, R121.reuse, 0x1, P4 ;  /* 0x0000007975757211 */ /* 0x080fe400020f0eff */
[-C--:B------:R-:W-:Y:S01]  /*35c0*/  LEA.HI.X.SX32 R119, R119, R121.reuse, 0x1, P5 ;  /* 0x0000007977777211 */ /* 0x080fe200028f0eff */
[----:B------:R-:W-:Y:S01]  /*35d0*/  @P3 IMAD.MOV.U32 R125, RZ, RZ, R99 ;  /* 0x000000ffff7d3224 */ /* 0x000fe200078e0063 */
[----:B------:R-:W-:Y:S01]  /*35e0*/  LEA.HI.X.SX32 R121, R124, R121, 0x1, P6 ;  /* 0x000000797c797211 */ /* 0x000fe200030f0eff */
[----:B------:R-:W-:Y:S01]  /*35f0*/  @P3 IMAD.MOV.U32 R124, RZ, RZ, R96 ;  /* 0x000000ffff7c3224 */ /* 0x000fe200078e0060 */
[----:B------:R-:W-:Y:S02]  /*3600*/  PRMT R132, RZ, 0x7610, R132 ;  /* 0x00007610ff847816 */ /* 0x000fe40000000084 */
[----:B------:R-:W-:-:S04]  /*3610*/  PRMT R134, RZ, 0x7610, R134 ;  /* 0x00007610ff867816 */ /* 0x000fc80000000086 */
[----:B------:R0:W3:Y:S01]  /*3620*/  @P3 LDG.E.U8 R132, desc[UR16][R124.64] ;  /* 0x000000107c843981 */ /* 0x0000e2000c1e1100 */
[----:B------:R-:W-:-:S04]  /*3630*/  @!UP0 UIADD3 UR4, UPT, UPT, -UR7, 0x100000, URZ ;  /* 0x0010000007048890 */ /* 0x000fc8000fffe1ff */
[----:B------:R-:W-:Y:S02]  /*3640*/  @!UP0 USHF.L.U32 UR5, UR4, 0xb, URZ ;  /* 0x0000000b04058899 */ /* 0x000fe400080006ff */
[----:B------:R-:W-:Y:S01]  /*3650*/  @!UP0 USHF.L.U32 UR4, UR4, 0x1, URZ ;  /* 0x0000000104048899 */ /* 0x000fe200080006ff */
[----:B------:R-:W-:Y:S01]  /*3660*/  PRMT R136, RZ, 0x7610, R136 ;  /* 0x00007610ff887816 */ /* 0x000fe20000000088 */
[----:B0-----:R-:W-:Y:S02]  /*3670*/  @P3 IMAD.MOV.U32 R124, RZ, RZ, R98 ;  /* 0x000000ffff7c3224 */ /* 0x001fe400078e0062 */
[----:B------:R-:W-:-:S05]  /*3680*/  @P3 IMAD.MOV.U32 R125, RZ, RZ, R101 ;  /* 0x000000ffff7d3224 */ /* 0x000fca00078e0065 */
[----:B------:R0:W3:Y:S01]  /*3690*/  @P3 LDG.E.U8 R134, desc[UR16][R124.64] ;  /* 0x000000107c863981 */ /* 0x0000e2000c1e1100 */
[----:B------:R-:W-:Y:S01]  /*36a0*/  VOTEU.ALL UP0, P2 ;  /* 0x0000000000ff7886 */ /* 0x000fe20001000000 */
[----:B------:R-:W-:-:S04]  /*36b0*/  PRMT R138, RZ, 0x7610, R138 ;  /* 0x00007610ff8a7816 */ /* 0x000fc8000000008a */
[----:B------:R1:W1:Y:S01]  /*36c0*/  @!UP0 SYNCS.EXCH.64 URZ, [UR15+0x3008], UR4 ;  /* 0x003008040fff85b2 */ /* 0x0002620008000100 */
[----:B0-----:R-:W-:Y:S02]  /*36d0*/  @P3 IMAD.MOV.U32 R124, RZ, RZ, R100 ;  /* 0x000000ffff7c3224 */ /* 0x001fe400078e0064 */
[----:B------:R-:W-:-:S05]  /*36e0*/  @P3 IMAD.MOV.U32 R125, RZ, RZ, R103 ;  /* 0x000000ffff7d3224 */ /* 0x000fca00078e0067 */
[----:B------:R0:W3:Y:S04]  /*36f0*/  @P3 LDG.E.U8 R136, desc[UR16][R124.64] ;  /* 0x000000107c883981 */ /* 0x0000e8000c1e1100 */
[----:B------:R1:W-:Y:S01]  /*3700*/  STS.U8 [R0+UR15+0x2200], R140 ;  /* 0x0022008c00007988 */ /* 0x0003e2000800000f */
[----:B0-----:R-:W-:Y:S02]  /*3710*/  @P3 IMAD.MOV.U32 R124, RZ, RZ, R102 ;  /* 0x000000ffff7c3224 */ /* 0x001fe400078e0066 */
[----:B------:R-:W-:Y:S01]  /*3720*/  @P3 IMAD.MOV.U32 R125, RZ, RZ, R105 ;  /* 0x000000ffff7d3224 */ /* 0x000fe200078e0069 */
[----:B-1----:R-:W-:-:S04]  /*3730*/  PRMT R140, RZ, 0x7610, R140 ;  /* 0x00007610ff8c7816 */ /* 0x002fc8000000008c */
[----:B------:R0:W3:Y:S04]  /*3740*/  @P3 LDG.E.U8 R138, desc[UR16][R124.64] ;  /* 0x000000107c8a3981 */ /* 0x0000e8000c1e1100 */
[----:B----4-:R1:W-:Y:S01]  /*3750*/  STS.U8 [R0+UR15+0x2400], R142 ;  /* 0x0024008e00007988 */ /* 0x0103e2000800000f */
[----:B0-----:R-:W-:Y:S02]  /*3760*/  @P3 IMAD.MOV.U32 R124, RZ, RZ, R104 ;  /* 0x000000ffff7c3224 */ /* 0x001fe400078e0068 */
[----:B------:R-:W-:Y:S01]  /*3770*/  @P3 IMAD.MOV.U32 R125, RZ, RZ, R107 ;  /* 0x000000ffff7d3224 */ /* 0x000fe200078e006b */
[----:B-1----:R-:W-:-:S04]  /*3780*/  PRMT R142, RZ, 0x7610, R142 ;  /* 0x00007610ff8e7816 */ /* 0x002fc8000000008e */
[----:B------:R0:W4:Y:S04]  /*3790*/  @P3 LDG.E.U8 R140, desc[UR16][R124.64] ;  /* 0x000000107c8c3981 */ /* 0x000128000c1e1100 */
[----:B--2---:R1:W-:Y:S01]  /*37a0*/  STS.U8 [R0+UR15+0x2000], R120 ;  /* 0x0020007800007988 */ /* 0x0043e2000800000f */
[----:B0-----:R-:W-:Y:S02]  /*37b0*/  @P3 IMAD.MOV.U32 R124, RZ, RZ, R106 ;  /* 0x000000ffff7c3224 */ /* 0x001fe400078e006a */
[----:B------:R-:W-:Y:S01]  /*37c0*/  @P3 IMAD.MOV.U32 R125, RZ, RZ, R109 ;  /* 0x000000ffff7d3224 */ /* 0x000fe200078e006d */
[----:B------:R0:W-:Y:S01]  /*37d0*/  STS.U8 [R0+UR15+0x2600], R144 ;  /* 0x0026009000007988 */ /* 0x0001e2000800000f */
[----:B-1----:R-:W-:-:S03]  /*37e0*/  LOP3.LUT R120, R0, 0x10, RZ, 0x3c, !PT ;  /* 0x0000001000787812 */ /* 0x002fc600078e3cff */
[----:B------:R1:W2:Y:S01]  /*37f0*/  @P3 LDG.E.U8 R142, desc[UR16][R124.64] ;  /* 0x000000107c8e3981 */ /* 0x0002a2000c1e1100 */
[----:B0-----:R-:W-:Y:S01]  /*3800*/  PRMT R144, RZ, 0x7610, R144 ;  /* 0x00007610ff907816 */ /* 0x001fe20000000090 */
[----:B-1----:R-:W-:Y:S02]  /*3810*/  @P3 IMAD.MOV.U32 R124, RZ, RZ, R108 ;  /* 0x000000ffff7c3224 */ /* 0x002fe400078e006c */
[----:B------:R-:W-:Y:S01]  /*3820*/  @P3 IMAD.MOV.U32 R125, RZ, RZ, R111 ;  /* 0x000000ffff7d3224 */ /* 0x000fe200078e006f */
[----:B------:R0:W-:Y:S04]  /*3830*/  STS.U8 [R120+UR15+0x2280], R148 ;  /* 0x0022809478007988 */ /* 0x0001e8000800000f */
[----:B------:R1:W2:Y:S01]  /*3840*/  @P3 LDG.E.U8 R144, desc[UR16][R124.64] ;  /* 0x000000107c903981 */ /* 0x0002a2000c1e1100 */
[----:B0-----:R-:W-:Y:S01]  /*3850*/  PRMT R148, RZ, 0x7610, R148 ;  /* 0x00007610ff947816 */ /* 0x001fe20000000094 */
[----:B-1----:R-:W-:-:S02]  /*3860*/  @P3 IMAD.MOV.U32 R124, RZ, RZ, R110 ;  /* 0x000000ffff7c3224 */ /* 0x002fc400078e006e */
[----:B------:R-:W-:Y:S01]  /*3870*/  @P3 IMAD.MOV.U32 R125, RZ, RZ, R113 ;  /* 0x000000ffff7d3224 */ /* 0x000fe200078e0071 */
[----:B------:R0:W-:Y:S04]  /*3880*/  STS.U8 [R120+UR15+0x2480], R152 ;  /* 0x0024809878007988 */ /* 0x0001e8000800000f */
[----:B------:R1:W2:Y:S01]  /*3890*/  @P3 LDG.E.U8 R148, desc[UR16][R124.64] ;  /* 0x000000107c943981 */ /* 0x0002a2000c1e1100 */
[----:B0-----:R-:W-:Y:S01]  /*38a0*/  PRMT R152, RZ, 0x7610, R152 ;  /* 0x00007610ff987816 */ /* 0x001fe20000000098 */
[----:B-1----:R-:W-:Y:S02]  /*38b0*/  @P3 IMAD.MOV.U32 R124, RZ, RZ, R112 ;  /* 0x000000ffff7c3224 */ /* 0x002fe400078e0070 */
[----:B------:R-:W-:Y:S01]  /*38c0*/  @P3 IMAD.MOV.U32 R125, RZ, RZ, R115 ;  /* 0x000000ffff7d3224 */ /* 0x000fe200078e0073 */
[----:B------:R0:W-:Y:S04]  /*38d0*/  STS.U8 [R120+UR15+0x2080], R122 ;  /* 0x0020807a78007988 */ /* 0x0001e8000800000f */
[----:B------:R1:W-:Y:S04]  /*38e0*/  STS.U8 [R120+UR15+0x2680], R160 ;  /* 0x002680a078007988 */ /* 0x0003e8000800000f */
[----:B------:R1:W2:Y:S01]  /*38f0*/  @P3 LDG.E.U8 R152, desc[UR16][R124.64] ;  /* 0x000000107c983981 */ /* 0x0002a2000c1e1100 */
[----:B0-----:R-:W-:-:S02]  /*3900*/  LOP3.LUT R122, R0, 0x20, RZ, 0x3c, !PT ;  /* 0x00000020007a7812 */ /* 0x001fc400078e3cff */
[----:B-1----:R-:W-:Y:S01]  /*3910*/  PRMT R160, RZ, 0x7610, R160 ;  /* 0x00007610ffa07816 */ /* 0x002fe200000000a0 */
[----:B------:R-:W-:Y:S02]  /*3920*/  @P3 IMAD.MOV.U32 R124, RZ, RZ, R114 ;  /* 0x000000ffff7c3224 */ /* 0x000fe400078e0072 */
[----:B------:R-:W-:Y:S01]  /*3930*/  @P3 IMAD.MOV.U32 R125, RZ, RZ, R117 ;  /* 0x000000ffff7d3224 */ /* 0x000fe200078e0075 */
[----:B------:R0:W-:Y:S04]  /*3940*/  STS.U8 [R122+UR15+0x2300], R158 ;  /* 0x0023009e7a007988 */ /* 0x0001e8000800000f */
[----:B------:R1:W2:Y:S01]  /*3950*/  @P3 LDG.E.U8 R160, desc[UR16][R124.64] ;  /* 0x000000107ca03981 */ /* 0x0002a2000c1e1100 */
[----:B------:R-:W-:Y:S02]  /*3960*/  PRMT R127, RZ, 0x7610, R127 ;  /* 0x00007610ff7f7816 */ /* 0x000fe4000000007f */
[----:B0-----:R-:W-:Y:S01]  /*3970*/  PRMT R158, RZ, 0x7610, R158 ;  /* 0x00007610ff9e7816 */ /* 0x001fe2000000009e */
[----:B------:R0:W-:Y:S01]  /*3980*/  STS.U8 [R122+UR15+0x2500], R156 ;  /* 0x0025009c7a007988 */ /* 0x0001e2000800000f */
[----:B-1----:R-:W-:Y:S01]  /*3990*/  @P3 IMAD.MOV.U32 R124, RZ, RZ, R116 ;  /* 0x000000ffff7c3224 */ /* 0x002fe200078e0074 */
[----:B------:R-:W-:Y:S01]  /*39a0*/  PRMT R129, RZ, 0x7610, R129 ;  /* 0x00007610ff817816 */ /* 0x000fe20000000081 */
[----:B------:R-:W-:Y:S01]  /*39b0*/  @P3 IMAD.MOV.U32 R125, RZ, RZ, R119 ;  /* 0x000000ffff7d3224 */ /* 0x000fe200078e0077 */
[----:B------:R-:W-:Y:S01]  /*39c0*/  PRMT R131, RZ, 0x7610, R131 ;  /* 0x00007610ff837816 */ /* 0x000fe20000000083 */
[----:B------:R-:W2:Y:S01]  /*39d0*/  @P3 LDG.E.U8 R127, desc[UR16][R46.64] ;  /* 0x000000102e7f3981 */ /* 0x000ea2000c1e1100 */
[----:B------:R-:W-:-:S02]  /*39e0*/  PRMT R133, RZ, 0x7610, R133 ;  /* 0x00007610ff857816 */ /* 0x000fc40000000085 */
[----:B------:R-:W-:Y:S01]  /*39f0*/  PRMT R135, RZ, 0x7610, R135 ;  /* 0x00007610ff877816 */ /* 0x000fe20000000087 */
[----:B------:R1:W4:Y:S01]  /*3a00*/  @P3 LDG.E.U8 R158, desc[UR16][R124.64] ;  /* 0x000000107c9e3981 */ /* 0x000322000c1e1100 */
[----:B------:R-:W-:Y:S02]  /*3a10*/  PRMT R137, RZ, 0x7610, R137 ;  /* 0x00007610ff897816 */ /* 0x000fe40000000089 */
[----:B------:R-:W-:Y:S01]  /*3a20*/  PRMT R139, RZ, 0x7610, R139 ;  /* 0x00007610ff8b7816 */ /* 0x000fe2000000008b */
[----:B------:R-:W4:Y:S01]  /*3a30*/  @P3 LDG.E.U8 R129, desc[UR16][R52.64] ;  /* 0x0000001034813981 */ /* 0x000f22000c1e1100 */
[----:B------:R-:W-:Y:S02]  /*3a40*/  PRMT R141, RZ, 0x7610, R141 ;  /* 0x00007610ff8d7816 */ /* 0x000fe4000000008d */
[----:B------:R-:W-:Y:S01]  /*3a50*/  PRMT R143, RZ, 0x7610, R143 ;  /* 0x00007610ff8f7816 */ /* 0x000fe2000000008f */
[----:B------:R-:W4:Y:S01]  /*3a60*/  @P3 LDG.E.U8 R131, desc[UR16][R54.64] ;  /* 0x0000001036833981 */ /* 0x000f22000c1e1100 */
[----:B0-----:R-:W-:Y:S01]  /*3a70*/  PRMT R156, RZ, 0x7610, R156 ;  /* 0x00007610ff9c7816 */ /* 0x001fe2000000009c */
[----:B-1----:R-:W-:-:S02]  /*3a80*/  @P3 IMAD.MOV.U32 R124, RZ, RZ, R118 ;  /* 0x000000ffff7c3224 */ /* 0x002fc400078e0076 */
[----:B------:R-:W-:Y:S01]  /*3a90*/  @P3 IMAD.MOV.U32 R125, RZ, RZ, R121 ;  /* 0x000000ffff7d3224 */ /* 0x000fe200078e0079 */
[----:B------:R-:W4:Y:S04]  /*3aa0*/  @P3 LDG.E.U8 R133, desc[UR16][R56.64] ;  /* 0x0000001038853981 */ /* 0x000f28000c1e1100 */
[----:B------:R-:W4:Y:S04]  /*3ab0*/  @P3 LDG.E.U8 R135, desc[UR16][R58.64] ;  /* 0x000000103a873981 */ /* 0x000f28000c1e1100 */
[----:B------:R-:W4:Y:S04]  /*3ac0*/  @P3 LDG.E.U8 R137, desc[UR16][R60.64] ;  /* 0x000000103c893981 */ /* 0x000f28000c1e1100 */
[----:B------:R-:W4:Y:S04]  /*3ad0*/  @P3 LDG.E.U8 R139, desc[UR16][R62.64] ;  /* 0x000000103e8b3981 */ /* 0x000f28000c1e1100 */
[----:B------:R-:W4:Y:S04]  /*3ae0*/  @P3 LDG.E.U8 R141, desc[UR16][R64.64] ;  /* 0x00000010408d3981 */ /* 0x000f28000c1e1100 */
[----:B------:R-:W4:Y:S04]  /*3af0*/  @P3 LDG.E.U8 R143, desc[UR16][R66.64] ;  /* 0x00000010428f3981 */ /* 0x000f28000c1e1100 */
[----:B------:R-:W4:Y:S04]  /*3b00*/  @P3 LDG.E.U8 R156, desc[UR16][R124.64] ;  /* 0x000000107c9c3981 */ /* 0x000f28000c1e1100 */
[----:B-----5:R0:W-:Y:S04]  /*3b10*/  STS.U8 [R122+UR15+0x2100], R123 ;  /* 0x0021007b7a007988 */ /* 0x0201e8000800000f */
[----:B------:R1:W-:Y:S01]  /*3b20*/  STS.U8 [R122+UR15+0x2700], R154 ;  /* 0x0027009a7a007988 */ /* 0x0003e2000800000f */
[----:B0-----:R-:W-:-:S05]  /*3b30*/  LOP3.LUT R123, R0, 0x30, RZ, 0x3c, !PT ;  /* 0x00000030007b7812 */ /* 0x001fca00078e3cff */
[----:B------:R1:W-:Y:S04]  /*3b40*/  STS.U8 [R123+UR15+0x2380], R150 ;  /* 0x002380967b007988 */ /* 0x0003e8000800000f */
[----:B------:R1:W-:Y:S04]  /*3b50*/  STS.U8 [R123+UR15+0x2780], R146 ;  /* 0x002780927b007988 */ /* 0x0003e8000800000f */
[----:B---3--:R1:W-:Y:S04]  /*3b60*/  STS.U8 [R123+UR15+0x2580], R130 ;  /* 0x002580827b007988 */ /* 0x0083e8000800000f */
[----:B------:R1:W-:Y:S04]  /*3b70*/  STS.U8 [R123+UR15+0x2180], R128 ;  /* 0x002180807b007988 */ /* 0x0003e8000800000f */
[----:B------:R1:W-:Y:S04]  /*3b80*/  STS.U8 [R0+UR15+0x900], R145 ;  /* 0x0009009100007988 */ /* 0x0003e8000800000f */
[----:B------:R1:W-:Y:S04]  /*3b90*/  STS.U8 [R0+UR15+0xa00], R147 ;  /* 0x000a009300007988 */ /* 0x0003e8000800000f */
[----:B------:R1:W-:Y:S04]  /*3ba0*/  STS.U8 [R0+UR15+0xb00], R149 ;  /* 0x000b009500007988 */ /* 0x0003e8000800000f */
[----:B------:R1:W-:Y:S04]  /*3bb0*/  STS.U8 [R0+UR15+0xc00], R151 ;  /* 0x000c009700007988 */ /* 0x0003e8000800000f */
[----:B------:R1:W-:Y:S04]  /*3bc0*/  STS.U8 [R0+UR15+0xd00], R153 ;  /* 0x000d009900007988 */ /* 0x0003e8000800000f */
[----:B------:R1:W-:Y:S04]  /*3bd0*/  STS.U8 [R0+UR15+0xe00], R155 ;  /* 0x000e009b00007988 */ /* 0x0003e8000800000f */
[----:B------:R1:W-:Y:S01]  /*3be0*/  STS.U8 [R0+UR15+0xf00], R157 ;  /* 0x000f009d00007988 */ /* 0x0003e2000800000f */
[----:B------:R-:W-:-:S04]  /*3bf0*/  ISETP.NE.U32.AND P0, PT, RZ, UR8, PT ;  /* 0x00000008ff007c0c */ /* 0x000fc8000bf05070 */
[C---:B------:R-:W-:Y:S02]  /*3c00*/  ISETP.LT.OR P3, PT, R4.reuse, 0x20, P0 ;  /* 0x000000200400780c */ /* 0x040fe40000761670 */
[----:B------:R-:W-:Y:S01]  /*3c10*/  ISETP.GE.AND P4, PT, R4, 0x40, PT ;  /* 0x000000400400780c */ /* 0x000fe20003f86270 */
[----:B--2---:R1:W-:Y:S04]  /*3c20*/  STS.U8 [R0+UR15], R127 ;  /* 0x0000007f00007988 */ /* 0x0043e8000800000f */
[----:B----4-:R1:W-:Y:S04]  /*3c30*/  STS.U8 [R0+UR15+0x100], R129 ;  /* 0x0001008100007988 */ /* 0x0103e8000800000f */
[----:B------:R1:W-:Y:S04]  /*3c40*/  STS.U8 [R0+UR15+0x200], R131 ;  /* 0x0002008300007988 */ /* 0x0003e8000800000f */
        /* <DEDUP_REMOVED lines=22> */
[----:B------:R0:W-:Y:S06]  /*3db0*/  MEMBAR.ALL.CTA ;  /* 0x0000000000007992 */ /* 0x0001ec0000008000 */
[----:B0-----:R-:W0:Y:S02]  /*3dc0*/  FENCE.VIEW.ASYNC.S ;  /* 0x00000000000073c6 */ /* 0x001e240000000000 */
[----:B0-----:R-:W-:Y:S06]  /*3dd0*/  BAR.SYNC.DEFER_BLOCKING 0x0 ;  /* 0x0000000000007b1d */ /* 0x001fec0000010000 */
[----:B------:R-:W-:Y:S05]  /*3de0*/  @P3 BRA `(.L_x_6) ;  /* 0x00000000003c3947 */ /* 0x000fea0003800000 */
[----:B------:R-:W-:Y:S02]  /*3df0*/  UIADD3 UR4, UPT, UPT, UR15, 0x2000, URZ ;  /* 0x000020000f047890 */ /* 0x000fe4000fffe0ff */
[----:B------:R-:W-:Y:S02]  /*3e00*/  USHF.R.U32.HI UR8, URZ, 0x4, UR15 ;  /* 0x00000004ff087899 */ /* 0x000fe4000801160f */
[----:B------:R-:W-:Y:S02]  /*3e10*/  USHF.R.U32.HI UR4, URZ, 0x4, UR4 ;  /* 0x00000004ff047899 */ /* 0x000fe40008011604 */
[----:B------:R-:W-:Y:S02]  /*3e20*/  USGXT.U32 UR8, UR8, 0xe ;  /* 0x0000000e0808789a */ /* 0x000fe40008000000 */
[----:B------:R-:W-:Y:S01]  /*3e30*/  USGXT.U32 UR6, UR4, 0xe ;  /* 0x0000000e0406789a */ /* 0x000fe20008000000 */
[----:B------:R-:W-:Y:S02]  /*3e40*/  UMOV UR5, URZ ;  /* 0x000000ff00057c82 */ /* 0x000fe40008000000 */
[----:B------:R-:W-:Y:S01]  /*3e50*/  UMOV UR4, UR10 ;  /* 0x0000000a00047c82 */ /* 0x000fe20008000000 */
[----:B------:R-:W-:Y:S01]  /*3e60*/  UMOV UR20, 0x0 ;  /* 0x0000000000147882 */ /* 0x000fe20000000000 */
[----:B------:R-:W-:Y:S01]  /*3e70*/  UMOV UR21, 0x4208490 ;  /* 0x0420849000157882 */ /* 0x000fe20000000000 */
[----:B------:R-:W-:Y:S01]  /*3e80*/  UMOV UR9, 0xc0004010 ;  /* 0xc000401000097882 */ /* 0x000fe20000000000 */
[----:B------:R-:W-:Y:S01]  /*3e90*/  UMOV UR7, 0x80004020 ;  /* 0x8000402000077882 */ /* 0x000fe20000000000 */
[----:B------:R-:W-:Y:S01]  /*3ea0*/  UMOV UR4, UR4 ;  /* 0x0000000400047c82 */ /* 0x000fe20008000000 */
[----:B------:R0:W-:Y:S01]  /*3eb0*/  UTCQMMA gdesc[UR6], gdesc[UR8], tmem[UR18], tmem[UR20], idesc[UR21], !UPT ;  /* 0x00ff1408060075ea */ /* 0x0001e2000f800312 */
[----:B------:R0:W-:Y:S01]  /*3ec0*/  UTCBAR [UR4], URZ ;  /* 0x000000ff040073e9 */ /* 0x0001e200080000ff */
[----:B------:R-:W-:-:S02]  /*3ed0*/  NOP ;  /* 0x0000000000007918 */ /* 0x000fc40000000000 */
.L_x_6:
[----:B0-----:R-:W-:Y:S01]  /*3ee0*/  UMOV UR4, URZ ;  /* 0x000000ff00047c82 */ /* 0x001fe20008000000 */
[----:B------:R-:W-:Y:S05]  /*3ef0*/  @!P4 BRA `(.L_x_7) ;  /* 0x0000001400c0c947 */ /* 0x000fea0003800000 */
[----:B-1----:R-:W-:Y:S01]  /*3f00*/  SHF.R.S32.HI R127, RZ, 0x1f, R4 ;  /* 0x0000001fff7f7819 */ /* 0x002fe20000011404 */
[----:B------:R-:W-:Y:S01]  /*3f10*/  IMAD.SHL.U32 R125, R82, 0x20, RZ ;  /* 0x00000020527d7824 */ /* 0x000fe200078e00ff */
[----:B------:R-:W-:Y:S01]  /*3f20*/  UIADD3 UR5, UPT, UPT, UR15, 0x1000, URZ ;  /* 0x000010000f057890 */ /* 0x000fe2000fffe0ff */
[----:B------:R-:W-:Y:S01]  /*3f30*/  VIADD R124, R126, 0xffffffe0 ;  /* 0xffffffe07e7c7836 */ /* 0x000fe20000000000 */
[----:B------:R-:W-:Y:S01]  /*3f40*/  LEA.HI R82, R127, R4, RZ, 0x5 ;  /* 0x000000047f527211 */ /* 0x000fe200078f28ff */
[----:B------:R-:W-:Y:S01]  /*3f50*/  UIADD3 UR4, UPT, UPT, UR15, 0x2800, URZ ;  /* 0x000028000f047890 */ /* 0x000fe2000fffe0ff */
[----:B------:R-:W-:Y:S01]  /*3f60*/  IMAD.SHL.U32 R127, R83, 0x20, RZ ;  /* 0x00000020537f7824 */ /* 0x000fe200078e00ff */
[----:B------:R-:W-:Y:S01]  /*3f70*/  USHF.R.U32.HI UR5, URZ, 0x4, UR5 ;  /* 0x00000004ff057899 */ /* 0x000fe20008011605 */
[----:B------:R-:W-:Y:S01]  /*3f80*/  SHF.R.S32.HI R82, RZ, 0x5, R82 ;  /* 0x00000005ff527819 */ /* 0x000fe20000011452 */
[----:B------:R-:W-:Y:S01]  /*3f90*/  USHF.R.U32.HI UR4, URZ, 0x4, UR4 ;  /* 0x00000004ff047899 */ /* 0x000fe20008011604 */
[----:B------:R-:W-:Y:S01]  /*3fa0*/  IMAD.MOV.U32 R83, RZ, RZ, RZ ;  /* 0x000000ffff537224 */ /* 0x000fe200078e00ff */
[----:B------:R-:W-:Y:S01]  /*3fb0*/  SHF.R.S32.HI R126, RZ, 0x1f, R125 ;  /* 0x0000001fff7e7819 */ /* 0x000fe2000001147d */
[----:B------:R-:W-:Y:S01]  /*3fc0*/  UMOV UR13, UR10 ;  /* 0x0000000a000d7c82 */ /* 0x000fe20008000000 */
[----:B------:R-:W-:Y:S01]  /*3fd0*/  VIMNMX R82, PT, PT, R82, 0x2, !PT ;  /* 0x0000000252527848 */ /* 0x000fe20007fe0100 */
[----:B------:R-:W-:Y:S01]  /*3fe0*/  USGXT.U32 UR10, UR5, 0xe ;  /* 0x0000000e050a789a */ /* 0x000fe20008000000 */
[----:B------:R-:W-:Y:S01]  /*3ff0*/  SHF.R.S32.HI R128, RZ, 0x1f, R127 ;  /* 0x0000001fff807819 */ /* 0x000fe2000001147f */
[----:B------:R-:W-:-:S02]  /*4000*/  USGXT.U32 UR8, UR4, 0xe ;  /* 0x0000000e0408789a */ /* 0x000fc40008000000 */
[----:B------:R-:W-:Y:S01]  /*4010*/  VIADD R129, R82, 0xffffffff ;  /* 0xffffffff52817836 */ /* 0x000fe20000000000 */
[----:B------:R-:W-:Y:S01]  /*4020*/  UMOV UR14, 0x1 ;  /* 0x00000001000e7882 */ /* 0x000fe20000000000 */
[----:B------:R-:W-:-:S08]  /*4030*/  UMOV UR5, URZ ;  /* 0x000000ff00057c82 */ /* 0x000fd00008000000 */
.L_x_10:
[----:B------:R-:W-:Y:S01]  /*4040*/  IADD3 R80, P6, PT, R127, R80, RZ ;  /* 0x000000507f507210 */ /* 0x000fe20007fde0ff */
[----:B------:R-:W-:Y:S01]  /*4050*/  IMAD.U32 R83, R83, -0x80000000, RZ ;  /* 0x8000000053537824 */ /* 0x000fe200078e00ff */
[C---:B------:R-:W-:Y:S02]  /*4060*/  IADD3 R116, P5, PT, R127.reuse, R116, RZ ;  /* 0x000000747f747210 */ /* 0x040fe40007fbe0ff */
[C---:B------:R-:W-:Y:S01]  /*4070*/  IADD3 R118, P3, PT, R127.reuse, R118, RZ ;  /* 0x000000767f767210 */ /* 0x040fe20007f7e0ff */
[C---:B------:R-:W-:Y:S01]  /*4080*/  IMAD.X R85, R128.reuse, 0x1, R85, P6 ;  /* 0x0000000180557824 */ /* 0x040fe200030e0655 */
        /* <DEDUP_REMOVED lines=52> */
[----:B0-----:R-:W0:Y:S01]  /*43d0*/  SYNCS.PHASECHK.TRANS64.TRYWAIT P6, [UR13], R83 ;  /* 0x00000053ff0075a7 */ /* 0x001e2200080c110d */
[C---:B------:R-:W-:Y:S01]  /*43e0*/  IADD3 R86, P5, PT, R127.reuse, R86, RZ ;  /* 0x000000567f567210 */ /* 0x040fe20007fbe0ff */
[C---:B------:R-:W-:Y:S01]  /*43f0*/  IMAD.X R97, R128.reuse, 0x1, R97, P3 ;  /* 0x0000000180617824 */ /* 0x040fe200018e0661 */
[C---:B------:R-:W-:Y:S01]  /*4400*/  IADD3 R90, P3, PT, R127.reuse, R90, RZ ;  /* 0x0000005a7f5a7210 */ /* 0x040fe20007f7e0ff */
[C---:B------:R-:W-:Y:S01]  /*4410*/  IMAD.X R57, R128.reuse, 0x1, R57, P4 ;  /* 0x0000000180397824 */ /* 0x040fe200020e0639 */
[----:B------:R-:W-:Y:S01]  /*4420*/  IADD3 R52, P4, PT, R127, R52, RZ ;  /* 0x000000347f347210 */ /* 0x000fe20007f9e0ff */
[C---:B------:R-:W-:Y:S01]  /*4430*/  IMAD.X R89, R128.reuse, 0x1, R89, P5 ;  /* 0x0000000180597824 */ /* 0x040fe200028e0659 */
[C---:B------:R-:W-:Y:S01]  /*4440*/  IADD3 R26, P5, PT, R125.reuse, R26, RZ ;  /* 0x0000001a7d1a7210 */ /* 0x040fe20007fbe0ff */
[C---:B------:R-:W-:Y:S01]  /*4450*/  IMAD.X R93, R128.reuse, 0x1, R93, P3 ;  /* 0x00000001805d7824 */ /* 0x040fe200018e065d */
[C---:B------:R-:W-:Y:S01]  /*4460*/  IADD3 R42, P3, PT, R125.reuse, R42, RZ ;  /* 0x0000002a7d2a7210 */ /* 0x040fe20007f7e0ff */
[----:B------:R-:W-:Y:S01]  /*4470*/  IMAD.X R53, R128, 0x1, R53, P4 ;  /* 0x0000000180357824 */ /* 0x000fe200020e0635 */
        /* <DEDUP_REMOVED lines=26> */
[----:B------:R-:W-:Y:S01]  /*4620*/  IADD3 R6, P5, PT, R125, R6, RZ ;  /* 0x000000067d067210 */ /* 0x000fe20007fbe0ff */
[C---:B------:R-:W-:Y:S01]  /*4630*/  IMAD.X R49, R126.reuse, 0x1, R49, P3 ;  /* 0x000000017e317824 */ /* 0x040fe200018e0631 */
[-C--:B------:R-:W-:Y:S01]  /*4640*/  ISETP.GE.AND P3, PT, R71, R124.reuse, PT ;  /* 0x0000007c4700720c */ /* 0x080fe20003f66270 */
[C---:B------:R-:W-:Y:S01]  /*4650*/  IMAD.X R31, R126.reuse, 0x1, R31, P4 ;  /* 0x000000017e1f7824 */ /* 0x040fe200020e061f */
[----:B------:R-:W-:Y:S01]  /*4660*/  ISETP.GE.AND P4, PT, R5, R124, PT ;  /* 0x0000007c0500720c */ /* 0x000fe20003f86270 */
[----:B------:R-:W-:Y:S01]  /*4670*/  IMAD.X R7, R126, 0x1, R7, P5 ;  /* 0x000000017e077824 */ /* 0x000fe200028e0607 */
[----:B------:R-:W-:Y:S01]  /*4680*/  PRMT R165, RZ, 0x7610, R165 ;  /* 0x00007610ffa57816 */ /* 0x000fe200000000a5 */
[----:B0-----:R-:W-:Y:S10]  /*4690*/  @!P6 BRA `(.L_x_8) ;  /* 0x0000003800e8e947 */ /* 0x001ff40003800000 */
.L_x_16:
[-C--:B------:R-:W-:Y:S01]  /*46a0*/  ISETP.GE.AND P5, PT, R10, R124.reuse, PT ;  /* 0x0000007c0a00720c */ /* 0x080fe20003fa6270 */
[----:B------:R-:W2:Y:S01]  /*46b0*/  @!P3 LDG.E.U8 R165, desc[UR16][R6.64] ;  /* 0x0000001006a5b981 */ /* 0x000ea2000c1e1100 */
[----:B------:R-:W-:Y:S02]  /*46c0*/  PRMT R130, RZ, 0x7610, R130 ;  /* 0x00007610ff827816 */ /* 0x000fe40000000082 */
[-C--:B------:R-:W-:Y:S02]  /*46d0*/  ISETP.GE.AND P6, PT, R11, R124.reuse, PT ;  /* 0x0000007c0b00720c */ /* 0x080fe40003fc6270 */
[----:B------:R-:W-:Y:S02]  /*46e0*/  PRMT R132, RZ, 0x7610, R132 ;  /* 0x00007610ff847816 */ /* 0x000fe40000000084 */
[----:B------:R-:W3:Y:S01]  /*46f0*/  @!P4 LDG.E.U8 R130, desc[UR16][R8.64] ;  /* 0x000000100882c981 */ /* 0x000ee2000c1e1100 */
[----:B------:R-:W-:Y:S02]  /*4700*/  ISETP.GE.AND P3, PT, R15, R124, PT ;  /* 0x0000007c0f00720c */ /* 0x000fe40003f66270 */
[----:B------:R-:W-:-:S02]  /*4710*/  PRMT R134, RZ, 0x7610, R134 ;  /* 0x00007610ff867816 */ /* 0x000fc40000000086 */
[----:B------:R-:W4:Y:S01]  /*4720*/  @!P5 LDG.E.U8 R132, desc[UR16][R12.64] ;  /* 0x000000100c84d981 */ /* 0x000f22000c1e1100 */
[----:B------:R-:W-:-:S03]  /*4730*/  ISETP.GE.AND P4, PT, R18, R124, PT ;  /* 0x0000007c1200720c */ /* 0x000fc60003f86270 */
[----:B------:R-:W-:Y:S02]  /*4740*/  @!P6 IMAD.MOV.U32 R82, RZ, RZ, R14 ;  /* 0x000000ffff52e224 */ /* 0x000fe400078e000e */
[----:B------:R-:W-:Y:S01]  /*4750*/  @!P6 IMAD.MOV.U32 R83, RZ, RZ, R17 ;  /* 0x000000ffff53e224 */ /* 0x000fe200078e0011 */
[----:B------:R-:W-:Y:S02]  /*4760*/  PRMT R136, RZ, 0x7610, R136 ;  /* 0x00007610ff887816 */ /* 0x000fe40000000088 */
[-C--:B------:R-:W-:Y:S02]  /*4770*/  ISETP.GE.AND P5, PT, R21, R124.reuse, PT ;  /* 0x0000007c1500720c */ /* 0x080fe40003fa6270 */
[----:B------:R0:W5:Y:S01]  /*4780*/  @!P6 LDG.E.U8 R134, desc[UR16][R82.64] ;  /* 0x000000105286e981 */ /* 0x000162000c1e1100 */
[----:B------:R-:W-:Y:S02]  /*4790*/  PRMT R138, RZ, 0x7610, R138 ;  /* 0x00007610ff8a7816 */ /* 0x000fe4000000008a */
[----:B------:R-:W-:Y:S01]  /*47a0*/  ISETP.GE.AND P6, PT, R24, R124, PT ;  /* 0x0000007c1800720c */ /* 0x000fe20003fc6270 */
[----:B0-----:R-:W-:-:S02]  /*47b0*/  @!P3 IMAD.MOV.U32 R82, RZ, RZ, R16 ;  /* 0x000000ffff52b224 */ /* 0x001fc400078e0010 */
[----:B------:R-:W-:-:S05]  /*47c0*/  @!P3 IMAD.MOV.U32 R83, RZ, RZ, R19 ;  /* 0x000000ffff53b224 */ /* 0x000fca00078e0013 */
[----:B------:R0:W5:Y:S01]  /*47d0*/  @!P3 LDG.E.U8 R136, desc[UR16][R82.64] ;  /* 0x000000105288b981 */ /* 0x000162000c1e1100 */
[----:B------:R-:W-:Y:S02]  /*47e0*/  PRMT R140, RZ, 0x7610, R140 ;  /* 0x00007610ff8c7816 */ /* 0x000fe4000000008c */
[----:B------:R-:W-:Y:S01]  /*47f0*/  ISETP.GE.AND P3, PT, R27, R124, PT ;  /* 0x0000007c1b00720c */ /* 0x000fe20003f66270 */
[----:B0-----:R-:W-:Y:S02]  /*4800*/  @!P4 IMAD.MOV.U32 R82, RZ, RZ, R20 ;  /* 0x000000ffff52c224 */ /* 0x001fe400078e0014 */
[----:B------:R-:W-:-:S05]  /*4810*/  @!P4 IMAD.MOV.U32 R83, RZ, RZ, R23 ;  /* 0x000000ffff53c224 */ /* 0x000fca00078e0017 */
[----:B------:R0:W5:Y:S01]  /*4820*/  @!P4 LDG.E.U8 R138, desc[UR16][R82.64] ;  /* 0x00000010528ac981 */ /* 0x000162000c1e1100 */
[----:B------:R-:W-:Y:S02]  /*4830*/  PRMT R142, RZ, 0x7610, R142 ;  /* 0x00007610ff8e7816 */ /* 0x000fe4000000008e */
[----:B------:R-:W-:Y:S01]  /*4840*/  ISETP.GE.AND P4, PT, R30, R124, PT ;  /* 0x0000007c1e00720c */ /* 0x000fe20003f86270 */
[----:B0-----:R-:W-:Y:S02]  /*4850*/  @!P5 IMAD.MOV.U32 R82, RZ, RZ, R22 ;  /* 0x000000ffff52d224 */ /* 0x001fe400078e0016 */
[----:B------:R-:W-:-:S05]  /*4860*/  @!P5 IMAD.MOV.U32 R83, RZ, RZ, R25 ;  /* 0x000000ffff53d224 */ /* 0x000fca00078e0019 */
[----:B------:R0:W5:Y:S01]  /*4870*/  @!P5 LDG.E.U8 R140, desc[UR16][R82.64] ;  /* 0x00000010528cd981 */ /* 0x000162000c1e1100 */
[----:B------:R-:W-:Y:S01]  /*4880*/  PRMT R144, RZ, 0x7610, R144 ;  /* 0x00007610ff907816 */ /* 0x000fe20000000090 */
[----:B0-----:R-:W-:Y:S02]  /*4890*/  @!P6 IMAD.MOV.U32 R82, RZ, RZ, R26 ;  /* 0x000000ffff52e224 */ /* 0x001fe400078e001a */
[----:B------:R-:W-:-:S05]  /*48a0*/  @!P6 IMAD.MOV.U32 R83, RZ, RZ, R29 ;  /* 0x000000ffff53e224 */ /* 0x000fca00078e001d */
[----:B------:R0:W5:Y:S01]  /*48b0*/  @!P6 LDG.E.U8 R142, desc[UR16][R82.64] ;  /* 0x00000010528ee981 */ /* 0x000162000c1e1100 */
[----:B------:R-:W-:Y:S02]  /*48c0*/  ISETP.GE.AND P5, PT, R33, R124, PT ;  /* 0x0000007c2100720c */ /* 0x000fe40003fa6270 */
[----:B------:R-:W-:Y:S01]  /*48d0*/  PRMT R148, RZ, 0x7610, R148 ;  /* 0x00007610ff947816 */ /* 0x000fe20000000094 */
[----:B0-----:R-:W-:Y:S02]  /*48e0*/  @!P3 IMAD.MOV.U32 R82, RZ, RZ, R28 ;  /* 0x000000ffff52b224 */ /* 0x001fe400078e001c */
[----:B------:R-:W-:-:S05]  /*48f0*/  @!P3 IMAD.MOV.U32 R83, RZ, RZ, R31 ;  /* 0x000000ffff53b224 */ /* 0x000fca00078e001f */
[----:B------:R0:W5:Y:S01]  /*4900*/  @!P3 LDG.E.U8 R144, desc[UR16][R82.64] ;  /* 0x000000105290b981 */ /* 0x000162000c1e1100 */
[-C--:B------:R-:W-:Y:S02]  /*4910*/  ISETP.GE.AND P6, PT, R34, R124.reuse, PT ;  /* 0x0000007c2200720c */ /* 0x080fe40003fc6270 */
[----:B------:R-:W-:Y:S01]  /*4920*/  PRMT R152, RZ, 0x7610, R152 ;  /* 0x00007610ff987816 */ /* 0x000fe20000000098 */
[----:B0-----:R-:W-:Y:S02]  /*4930*/  @!P4 IMAD.MOV.U32 R82, RZ, RZ, R32 ;  /* 0x000000ffff52c224 */ /* 0x001fe400078e0020 */
[----:B------:R-:W-:Y:S01]  /*4940*/  @!P4 IMAD.MOV.U32 R83, RZ, RZ, R35 ;  /* 0x000000ffff53c224 */ /* 0x000fe200078e0023 */
[----:B------:R-:W-:Y:S02]  /*4950*/  ISETP.GE.AND P3, PT, R88, R124, PT ;  /* 0x0000007c5800720c */ /* 0x000fe40003f66270 */
[----:B------:R-:W5:Y:S04]  /*4960*/  @!P5 LDG.E.U8 R152, desc[UR16][R36.64] ;  /* 0x000000102498d981 */ /* 0x000f68000c1e1100 */
[----:B------:R0:W5:Y:S01]  /*4970*/  @!P4 LDG.E.U8 R148, desc[UR16][R82.64] ;  /* 0x000000105294c981 */ /* 0x000162000c1e1100 */
[----:B------:R-:W-:-:S02]  /*4980*/  PRMT R160, RZ, 0x7610, R160 ;  /* 0x00007610ffa07816 */ /* 0x000fc400000000a0 */
[----:B------:R-:W-:Y:S02]  /*4990*/  ISETP.GE.AND P4, PT, R69, R124, PT ;  /* 0x0000007c4500720c */ /* 0x000fe40003f86270 */
[----:B------:R-:W-:Y:S02]  /*49a0*/  PRMT R158, RZ, 0x7610, R158 ;  /* 0x00007610ff9e7816 */ /* 0x000fe4000000009e */
[----:B------:R-:W5:Y:S01]  /*49b0*/  @!P6 LDG.E.U8 R160, desc[UR16][R38.64] ;  /* 0x0000001026a0e981 */ /* 0x000f62000c1e1100 */
[----:B------:R-:W-:-:S03]  /*49c0*/  PRMT R156, RZ, 0x7610, R156 ;  /* 0x00007610ff9c7816 */ /* 0x000fc6000000009c */
[----:B------:R-:W5:Y:S05]  /*49d0*/  @!P3 LDG.E.U8 R158, desc[UR16][R48.64] ;  /* 0x00000010309eb981 */ /* 0x000f6a000c1e1100 */
[----:B------:R-:W5:Y:S01]  /*49e0*/  @!P4 LDG.E.U8 R156, desc[UR16][R40.64] ;  /* 0x00000010289cc981 */ /* 0x000f62000c1e1100 */
[-C--:B------:R-:W-:Y:S02]  /*49f0*/  ISETP.GE.AND P3, PT, R91, R124.reuse, PT ;  /* 0x0000007c5b00720c */ /* 0x080fe40003f66270 */
[----:B------:R-:W-:Y:S02]  /*4a00*/  ISETP.GE.AND P4, PT, R3, R124, PT ;  /* 0x0000007c0300720c */ /* 0x000fe40003f86270 */
[----:B------:R-:W-:-:S02]  /*4a10*/  PRMT R154, RZ, 0x7610, R154 ;  /* 0x00007610ff9a7816 */ /* 0x000fc4000000009a */
[----:B------:R-:W-:-:S07]  /*4a20*/  PRMT R150, RZ, 0x7610, R150 ;  /* 0x00007610ff967816 */ /* 0x000fce0000000096 */
[----:B------:R-:W5:Y:S04]  /*4a30*/  @!P3 LDG.E.U8 R154, desc[UR16][R50.64] ;  /* 0x00000010329ab981 */ /* 0x000f68000c1e1100 */
[----:B------:R-:W5:Y:S01]  /*4a40*/  @!P4 LDG.E.U8 R150, desc[UR16][R42.64] ;  /* 0x000000102a96c981 */ /* 0x000f62000c1e1100 */
[----:B------:R-:W-:Y:S01]  /*4a50*/  BAR.SYNC.DEFER_BLOCKING 0x0 ;  /* 0x0000000000007b1d */ /* 0x000fe20000010000 */
[----:B------:R-:W-:Y:S02]  /*4a60*/  ISETP.GE.AND P5, PT, R44, R124, PT ;  /* 0x0000007c2c00720c */ /* 0x000fe40003fa6270 */
[----:B------:R-:W-:Y:S02]  /*4a70*/  PRMT R147, RZ, 0x7610, R147 ;  /* 0x00007610ff937816 */ /* 0x000fe40000000093 */
[----:B------:R-:W-:-:S09]  /*4a80*/  PRMT R149, RZ, 0x7610, R149 ;  /* 0x00007610ff957816 */ /* 0x000fd20000000095 */
[----:B0-----:R-:W-:Y:S02]  /*4a90*/  @!P5 IMAD.MOV.U32 R82, RZ, RZ, R70 ;  /* 0x000000ffff52d224 */ /* 0x001fe400078e0046 */
[----:B------:R-:W-:Y:S01]  /*4aa0*/  @!P5 IMAD.MOV.U32 R83, RZ, RZ, R45 ;  /* 0x000000ffff53d224 */ /* 0x000fe200078e002d */
[----:B------:R-:W-:-:S04]  /*4ab0*/  PRMT R151, RZ, 0x7610, R151 ;  /* 0x00007610ff977816 */ /* 0x000fc80000000097 */
[----:B------:R0:W5:Y:S02]  /*4ac0*/  @!P5 LDG.E.U8 R147, desc[UR16][R82.64] ;  /* 0x000000105293d981 */ /* 0x000164000c1e1100 */
[----:B0-----:R-:W-:Y:S02]  /*4ad0*/  @!P5 IMAD.MOV.U32 R82, RZ, RZ, R72 ;  /* 0x000000ffff52d224 */ /* 0x001fe400078e0048 */
[----:B------:R-:W-:-:S05]  /*4ae0*/  @!P5 IMAD.MOV.U32 R83, RZ, RZ, R75 ;  /* 0x000000ffff53d224 */ /* 0x000fca00078e004b */
[----:B------:R0:W5:Y:S01]  /*4af0*/  @!P5 LDG.E.U8 R149, desc[UR16][R82.64] ;  /* 0x000000105295d981 */ /* 0x000162000c1e1100 */
[----:B------:R-:W-:Y:S01]  /*4b00*/  PRMT R153, RZ, 0x7610, R153 ;  /* 0x00007610ff997816 */ /* 0x000fe20000000099 */
        /* <DEDUP_REMOVED lines=22> */
[----:B------:R0:W5:Y:S04]  /*4c70*/  @!P5 LDG.E.U8 R161, desc[UR16][R82.64] ;  /* 0x0000001052a1d981 */ /* 0x000168000c1e1100 */
[----:B--2---:R1:W-:Y:S01]  /*4c80*/  STS.U8 [R0+UR15+0x2800], R165 ;  /* 0x002800a500007988 */ /* 0x0043e2000800000f */
[----:B0-----:R-:W-:Y:S02]  /*4c90*/  @!P5 IMAD.MOV.U32 R82, RZ, RZ, R90 ;  /* 0x000000ffff52d224 */ /* 0x001fe400078e005a */
[----:B------:R-:W-:Y:S01]  /*4ca0*/  @!P5 IMAD.MOV.U32 R83, RZ, RZ, R93 ;  /* 0x000000ffff53d224 */ /* 0x000fe200078e005d */
[----:B-1----:R-:W-:-:S04]  /*4cb0*/  PRMT R165, RZ, 0x7610, R165 ;  /* 0x00007610ffa57816 */ /* 0x002fc800000000a5 */
[----:B------:R0:W2:Y:S04]  /*4cc0*/  @!P5 LDG.E.U8 R163, desc[UR16][R82.64] ;  /* 0x0000001052a3d981 */ /* 0x0000a8000c1e1100 */
[----:B---3--:R1:W-:Y:S01]  /*4cd0*/  STS.U8 [R0+UR15+0x2a00], R130 ;  /* 0x002a008200007988 */ /* 0x0083e2000800000f */
[----:B0-----:R-:W-:Y:S02]  /*4ce0*/  @!P5 IMAD.MOV.U32 R82, RZ, RZ, R92 ;  /* 0x000000ffff52d224 */ /* 0x001fe400078e005c */
[----:B------:R-:W-:Y:S01]  /*4cf0*/  @!P5 IMAD.MOV.U32 R83, RZ, RZ, R95 ;  /* 0x000000ffff53d224 */ /* 0x000fe200078e005f */
[----:B-1----:R-:W-:-:S04]  /*4d00*/  PRMT R130, RZ, 0x7610, R130 ;  /* 0x00007610ff827816 */ /* 0x002fc80000000082 */
[----:B------:R0:W3:Y:S04]  /*4d10*/  @!P5 LDG.E.U8 R165, desc[UR16][R82.64] ;  /* 0x0000001052a5d981 */ /* 0x0000e8000c1e1100 */
[----:B----4-:R1:W-:Y:S01]  /*4d20*/  STS.U8 [R0+UR15+0x2c00], R132 ;  /* 0x002c008400007988 */ /* 0x0103e2000800000f */
[----:B0-----:R-:W-:Y:S02]  /*4d30*/  @!P5 IMAD.MOV.U32 R82, RZ, RZ, R94 ;  /* 0x000000ffff52d224 */ /* 0x001fe400078e005e */
[----:B------:R-:W-:Y:S01]  /*4d40*/  @!P5 IMAD.MOV.U32 R83, RZ, RZ, R97 ;  /* 0x000000ffff53d224 */ /* 0x000fe200078e0061 */
[----:B-1----:R-:W-:-:S04]  /*4d50*/  PRMT R132, RZ, 0x7610, R132 ;  /* 0x00007610ff847816 */ /* 0x002fc80000000084 */
[----:B------:R0:W4:Y:S04]  /*4d60*/  @!P5 LDG.E.U8 R130, desc[UR16][R82.64] ;  /* 0x000000105282d981 */ /* 0x000128000c1e1100 */
[----:B-----5:R1:W-:Y:S01]  /*4d70*/  STS.U8 [R0+UR15+0x2e00], R134 ;  /* 0x002e008600007988 */ /* 0x0203e2000800000f */
[----:B0-----:R-:W-:Y:S02]  /*4d80*/  @!P5 IMAD.MOV.U32 R82, RZ, RZ, R96 ;  /* 0x000000ffff52d224 */ /* 0x001fe400078e0060 */
[----:B------:R-:W-:Y:S01]  /*4d90*/  @!P5 IMAD.MOV.U32 R83, RZ, RZ, R99 ;  /* 0x000000ffff53d224 */ /* 0x000fe200078e0063 */
[----:B-1----:R-:W-:-:S04]  /*4da0*/  PRMT R134, RZ, 0x7610, R134 ;  /* 0x00007610ff867816 */ /* 0x002fc80000000086 */
[----:B------:R0:W5:Y:S04]  /*4db0*/  @!P5 LDG.E.U8 R132, desc[UR16][R82.64] ;  /* 0x000000105284d981 */ /* 0x000168000c1e1100 */
[----:B------:R1:W-:Y:S01]  /*4dc0*/  STS.U8 [R120+UR15+0x2880], R136 ;  /* 0x0028808878007988 */ /* 0x0003e2000800000f */
[----:B0-----:R-:W-:Y:S02]  /*4dd0*/  @!P5 IMAD.MOV.U32 R82, RZ, RZ, R98 ;  /* 0x000000ffff52d224 */ /* 0x001fe400078e0062 */
[----:B------:R-:W-:Y:S01]  /*4de0*/  @!P5 IMAD.MOV.U32 R83, RZ, RZ, R101 ;  /* 0x000000ffff53d224 */ /* 0x000fe200078e0065 */
[----:B-1----:R-:W-:-:S04]  /*4df0*/  PRMT R136, RZ, 0x7610, R136 ;  /* 0x00007610ff887816 */ /* 0x002fc80000000088 */
[----:B------:R0:W2:Y:S04]  /*4e00*/  @!P5 LDG.E.U8 R134, desc[UR16][R82.64] ;  /* 0x000000105286d981 */ /* 0x0000a8000c1e1100 */
        /* <DEDUP_REMOVED lines=39> */
[----:B------:R0:W2:Y:S01]  /*5080*/  @!P5 LDG.E.U8 R160, desc[UR16][R82.64] ;  /* 0x0000001052a0d981 */ /* 0x0000a2000c1e1100 */
[----:B------:R-:W-:Y:S02]  /*5090*/  PRMT R146, RZ, 0x7610, R146 ;  /* 0x00007610ff927816 */ /* 0x000fe40000000092 */
[----:B------:R-:W-:Y:S01]  /*50a0*/  PRMT R131, RZ, 0x7610, R131 ;  /* 0x00007610ff837816 */ /* 0x000fe20000000083 */
[----:B------:R1:W-:Y:S01]  /*50b0*/  STS.U8 [R123+UR15+0x2b80], R156 ;  /* 0x002b809c7b007988 */ /* 0x0003e2000800000f */
[----:B------:R-:W-:Y:S02]  /*50c0*/  PRMT R133, RZ, 0x7610, R133 ;  /* 0x00007610ff857816 */ /* 0x000fe40000000085 */
[----:B------:R-:W-:Y:S01]  /*50d0*/  PRMT R135, RZ, 0x7610, R135 ;  /* 0x00007610ff877816 */ /* 0x000fe20000000087 */
[----:B------:R-:W2:Y:S01]  /*50e0*/  @!P5 LDG.E.U8 R146, desc[UR16][R46.64] ;  /* 0x000000102e92d981 */ /* 0x000ea2000c1e1100 */
[----:B0-----:R-:W-:Y:S02]  /*50f0*/  @!P5 IMAD.MOV.U32 R82, RZ, RZ, R116 ;  /* 0x000000ffff52d224 */ /* 0x001fe400078e0074 */
[----:B------:R-:W-:Y:S01]  /*5100*/  @!P5 IMAD.MOV.U32 R83, RZ, RZ, R119 ;  /* 0x000000ffff53d224 */ /* 0x000fe200078e0077 */
[----:B------:R-:W-:Y:S01]  /*5110*/  PRMT R137, RZ, 0x7610, R137 ;  /* 0x00007610ff897816 */ /* 0x000fe20000000089 */
[----:B------:R-:W3:Y:S01]  /*5120*/  @!P5 LDG.E.U8 R131, desc[UR16][R52.64] ;  /* 0x000000103483d981 */ /* 0x000ee2000c1e1100 */
[----:B------:R-:W-:-:S02]  /*5130*/  PRMT R139, RZ, 0x7610, R139 ;  /* 0x00007610ff8b7816 */ /* 0x000fc4000000008b */
[----:B------:R-:W-:Y:S01]  /*5140*/  PRMT R141, RZ, 0x7610, R141 ;  /* 0x00007610ff8d7816 */ /* 0x000fe2000000008d */
[----:B------:R0:W4:Y:S01]  /*5150*/  @!P5 LDG.E.U8 R158, desc[UR16][R82.64] ;  /* 0x00000010529ed981 */ /* 0x000122000c1e1100 */
[----:B------:R-:W-:Y:S02]  /*5160*/  PRMT R143, RZ, 0x7610, R143 ;  /* 0x00007610ff8f7816 */ /* 0x000fe4000000008f */
[----:B------:R-:W-:Y:S01]  /*5170*/  PRMT R145, RZ, 0x7610, R145 ;  /* 0x00007610ff917816 */ /* 0x000fe20000000091 */
[----:B------:R-:W4:Y:S01]  /*5180*/  @!P5 LDG.E.U8 R133, desc[UR16][R54.64] ;  /* 0x000000103685d981 */ /* 0x000f22000c1e1100 */
[----:B-1----:R-:W-:-:S03]  /*5190*/  PRMT R156, RZ, 0x7610, R156 ;  /* 0x00007610ff9c7816 */ /* 0x002fc6000000009c */
[----:B------:R-:W5:Y:S01]  /*51a0*/  @!P5 LDG.E.U8 R135, desc[UR16][R56.64] ;  /* 0x000000103887d981 */ /* 0x000f62000c1e1100 */
[----:B0-----:R-:W-:Y:S02]  /*51b0*/  @!P5 IMAD.MOV.U32 R82, RZ, RZ, R118 ;  /* 0x000000ffff52d224 */ /* 0x001fe400078e0076 */
[----:B------:R-:W-:Y:S01]  /*51c0*/  @!P5 IMAD.MOV.U32 R83, RZ, RZ, R121 ;  /* 0x000000ffff53d224 */ /* 0x000fe200078e0079 */
[----:B------:R-:W5:Y:S04]  /*51d0*/  @!P5 LDG.E.U8 R137, desc[UR16][R58.64] ;  /* 0x000000103a89d981 */ /* 0x000f68000c1e1100 */
[----:B------:R-:W5:Y:S04]  /*51e0*/  @!P5 LDG.E.U8 R139, desc[UR16][R60.64] ;  /* 0x000000103c8bd981 */ /* 0x000f68000c1e1100 */
[----:B------:R-:W5:Y:S04]  /*51f0*/  @!P5 LDG.E.U8 R141, desc[UR16][R62.64] ;  /* 0x000000103e8dd981 */ /* 0x000f68000c1e1100 */
[----:B------:R-:W5:Y:S04]  /*5200*/  @!P5 LDG.E.U8 R143, desc[UR16][R64.64] ;  /* 0x00000010408fd981 */ /* 0x000f68000c1e1100 */
[----:B------:R-:W5:Y:S04]  /*5210*/  @!P5 LDG.E.U8 R145, desc[UR16][R66.64] ;  /* 0x000000104291d981 */ /* 0x000f68000c1e1100 */
[----:B------:R-:W5:Y:S04]  /*5220*/  @!P5 LDG.E.U8 R156, desc[UR16][R82.64] ;  /* 0x00000010529cd981 */ /* 0x000f68000c1e1100 */
        /* <DEDUP_REMOVED lines=9> */
[----:B------:R-:W-:Y:S01]  /*52c0*/  ULEA UR13, UR14, UR15, 0x3 ;  /* 0x0000000f0e0d7291 */ /* 0x000fe2000f8e18ff */
[----:B------:R-:W-:-:S03]  /*52d0*/  UMOV UR4, UR5 ;  /* 0x0000000500047c82 */ /* 0x000fc60008000000 */
[----:B------:R-:W-:Y:S01]  /*52e0*/  UIADD3 UR13, UPT, UPT, UR13, 0x3000, URZ ;  /* 0x000030000d0d7890 */ /* 0x000fe2000fffe0ff */
[----:B--2---:R0:W-:Y:S04]  /*52f0*/  STS.U8 [R0+UR15+0x1000], R146 ;  /* 0x0010009200007988 */ /* 0x0041e8000800000f */
[----:B---3--:R0:W-:Y:S04]  /*5300*/  STS.U8 [R0+UR15+0x1100], R131 ;  /* 0x0011008300007988 */ /* 0x0081e8000800000f */
[----:B----4-:R0:W-:Y:S04]  /*5310*/  STS.U8 [R0+UR15+0x1200], R133 ;  /* 0x0012008500007988 */ /* 0x0101e8000800000f */
[----:B-----5:R0:W-:Y:S04]  /*5320*/  STS.U8 [R0+UR15+0x1300], R135 ;  /* 0x0013008700007988 */ /* 0x0201e8000800000f */
        /* <DEDUP_REMOVED lines=22> */
[----:B-1----:R-:W1:Y:S02]  /*5490*/  FENCE.VIEW.ASYNC.S ;  /* 0x00000000000073c6 */ /* 0x002e640000000000 */
[----:B-1----:R-:W-:Y:S06]  /*54a0*/  BAR.SYNC.DEFER_BLOCKING 0x0 ;  /* 0x0000000000007b1d */ /* 0x002fec0000010000 */
[----:B------:R-:W-:Y:S05]  /*54b0*/  @P0 BRA `(.L_x_9) ;  /* 0x0000000000280947 */ /* 0x000fea0003800000 */
[----:B------:R-:W-:Y:S01]  /*54c0*/  UMOV UR6, UR13 ;  /* 0x0000000d00067c82 */ /* 0x000fe20008000000 */
[----:B------:R-:W-:Y:S01]  /*54d0*/  UMOV UR7, URZ ;  /* 0x000000ff00077c82 */ /* 0x000fe20008000000 */
[----:B------:R-:W-:Y:S01]  /*54e0*/  UMOV UR9, 0x80004020 ;  /* 0x8000402000097882 */ /* 0x000fe20000000000 */
[----:B------:R-:W-:Y:S01]  /*54f0*/  UMOV UR11, 0xc0004010 ;  /* 0xc0004010000b7882 */ /* 0x000fe20000000000 */
[----:B------:R-:W-:Y:S01]  /*5500*/  UMOV UR20, 0x0 ;  /* 0x0000000000147882 */ /* 0x000fe20000000000 */
[----:B------:R-:W-:Y:S01]  /*5510*/  UMOV UR21, 0x4208490 ;  /* 0x0420849000157882 */ /* 0x000fe20000000000 */
[----:B------:R-:W-:Y:S01]  /*5520*/  UMOV UR5, UR6 ;  /* 0x0000000600057c82 */ /* 0x000fe20008000000 */
[----:B------:R1:W-:Y:S01]  /*5530*/  UTCQMMA gdesc[UR8], gdesc[UR10], tmem[UR18], tmem[UR20], idesc[UR21], UPT ;  /* 0x00ff140a080075ea */ /* 0x0003e2000b800312 */
[----:B------:R1:W-:Y:S01]  /*5540*/  UTCBAR [UR5], URZ ;  /* 0x000000ff050073e9 */ /* 0x0003e200080000ff */
[----:B------:R-:W-:Y:S02]  /*5550*/  NOP ;  /* 0x0000000000007918 */ /* 0x000fe40000000000 */
.L_x_9:
[----:B------:R-:W-:Y:S01]  /*5560*/  VIADD R129, R129, 0xffffffff ;  /* 0xffffffff81817836 */ /* 0x000fe20000000000 */
[----:B------:R-:W-:Y:S01]  /*5570*/  UIADD3 UR14, UPT, UPT, UR14, 0x1, URZ ;  /* 0x000000010e0e7890 */ /* 0x000fe2000fffe0ff */
[----:B------:R-:W-:Y:S02]  /*5580*/  IMAD.U32 R83, RZ, RZ, UR4 ;  /* 0x00000004ff537e24 */ /* 0x000fe4000f8e00ff */
[----:B------:R-:W-:Y:S01]  /*5590*/  VIADD R124, R124, 0xffffffe0 ;  /* 0xffffffe07c7c7836 */ /* 0x000fe20000000000 */
[----:B------:R-:W-:Y:S01]  /*55a0*/  ISETP.NE.U32.AND P3, PT, R129, RZ, PT ;  /* 0x000000ff8100720c */ /* 0x000fe20003f65070 */
[----:B------:R-:W-:-:S04]  /*55b0*/  UISETP.GT.AND UP0, UPT, UR14, 0x1, UPT ;  /* 0x000000010e00788c */ /* 0x000fc8000bf04270 */
[----:B-1----:R-:W-:Y:S02]  /*55c0*/  USEL UR5, URZ, 0x1, !UP0 ;  /* 0x00000001ff057887 */ /* 0x002fe4000c000000 */
[----:B------:R-:W-:Y:S02]  /*55d0*/  USEL UR14, UR14, URZ, !UP0 ;  /* 0x000000ff0e0e7287 */ /* 0x000fe4000c000000 */
[----:B------:R-:W-:-:S04]  /*55e0*/  ULOP3.LUT UR5, UR4, UR5, URZ, 0x3c, !UPT ;  /* 0x0000000504057292 */ /* 0x000fc8000f8e3cff */
[----:B------:R-:W-:Y:S08]  /*55f0*/  @P3 BRA `(.L_x_10) ;  /* 0xffffffe800903947 */ /* 0x000ff0000383ffff */
.L_x_7:
[----:B------:R-:W-:Y:S01]  /*5600*/  ISETP.GE.AND P0, PT, R4, 0x20, PT ;  /* 0x000000200400780c */ /* 0x000fe20003f06270 */
[C---:B------:R-:W-:Y:S02]  /*5610*/  IMAD.SHL.U32 R4, R73.reuse, 0x10, RZ ;  /* 0x0000001049047824 */ /* 0x040fe400078e00ff */
[----:B------:R-:W-:-:S03]  /*5620*/  IMAD.SHL.U32 R70, R73, 0x80, RZ ;  /* 0x0000008049467824 */ /* 0x000fc600078e00ff */
[----:B------:R-:W-:-:S07]  /*5630*/  LOP3.LUT R72, R4, 0xf0, RZ, 0xc0, !PT ;  /* 0x000000f004487812 */ /* 0x000fce00078ec0ff */
[----:B------:R-:W-:Y:S05]  /*5640*/  @!P0 BRA `(.L_x_11) ;  /* 0x0000000000108947 */ /* 0x000fea0003800000 */
[----:B------:R-:W-:-:S06]  /*5650*/  USHF.L.U32 UR4, UR4, 0x1f, URZ ;  /* 0x0000001f04047899 */ /* 0x000fcc00080006ff */
[----:B------:R-:W-:-:S04]  /*5660*/  IMAD.U32 R4, RZ, RZ, UR4 ;  /* 0x00000004ff047e24 */ /* 0x000fc8000f8e00ff */
[----:B------:R-:W2:Y:S02]  /*5670*/  SYNCS.PHASECHK.TRANS64.TRYWAIT P0, [UR13], R4 ;  /* 0x00000004ff0075a7 */ /* 0x000ea4000800110d */
[----:B--2---:R-:W-:Y:S05]  /*5680*/  @!P0 BRA `(.L_x_12) ;  /* 0x0000002800f88947 */ /* 0x004fea0003800000 */
.L_x_11:
[----:B------:R-:W-:Y:S01]  /*5690*/  BAR.SYNC.DEFER_BLOCKING 0x0 ;  /* 0x0000000000007b1d */ /* 0x000fe20000010000 */
[----:B------:R-:W-:Y:S01]  /*56a0*/  LOP3.LUT R75, R70, 0x800, RZ, 0xc0, !PT ;  /* 0x00000800464b7812 */ /* 0x000fe200078ec0ff */
[C---:B------:R-:W-:Y:S01]  /*56b0*/  IMAD.IADD R70, R68.reuse, 0x1, R3 ;  /* 0x0000000144467824 */ /* 0x040fe200078e0203 */
[C---:B------:R-:W-:Y:S01]  /*56c0*/  LOP3.LUT R3, R68.reuse, R71, RZ, 0xfc, !PT ;  /* 0x0000004744037212 */ /* 0x040fe200078efcff */
[----:B------:R-:W-:Y:S01]  /*56d0*/  IMAD.IADD R87, R68, 0x1, R69 ;  /* 0x0000000144577824 */ /* 0x000fe200078e0245 */
[----:B------:R-:W-:Y:S01]  /*56e0*/  IADD3 R99, PT, PT, R72, UR15, R75 ;  /* 0x0000000f48637c10 */ /* 0x000fe2000fffe04b */
[----:B------:R-:W2:Y:S01]  /*56f0*/  LDCU.128 UR8, c[0x0][0x390] ;  /* 0x00007200ff0877ac */ /* 0x000ea20008000c00 */
[----:B------:R-:W-:Y:S02]  /*5700*/  LOP3.LUT R72, R73, 0x60, RZ, 0xc0, !PT ;  /* 0x0000006049487812 */ /* 0x000fe400078ec0ff */
[C-C-:B------:R-:W-:Y:S01]  /*5710*/  LOP3.LUT R69, R68.reuse, 0x1c, R71.reuse, 0xfe, !PT ;  /* 0x0000001c44457812 */ /* 0x140fe200078efe47 */
[----:B------:R-:W3:Y:S01]  /*5720*/  LDCU UR4, c[0x0][0x3b4] ;  /* 0x00007680ff0477ac */ /* 0x000ee20008000800 */
[----:B------:R-:W-:-:S02]  /*5730*/  LOP3.LUT R77, R68, 0x1a, R71, 0xfe, !PT ;  /* 0x0000001a444d7812 */ /* 0x000fc400078efe47 */
[C-C-:B------:R-:W-:Y:S02]  /*5740*/  LOP3.LUT R75, R68.reuse, 0x18, R71.reuse, 0xfe, !PT ;  /* 0x00000018444b7812 */ /* 0x140fe400078efe47 */
[C-C-:B------:R-:W-:Y:S02]  /*5750*/  LOP3.LUT R79, R68.reuse, 0x16, R71.reuse, 0xfe, !PT ;  /* 0x00000016444f7812 */ /* 0x140fe400078efe47 */
[C-C-:B------:R-:W-:Y:S02]  /*5760*/  LOP3.LUT R81, R68.reuse, 0x14, R71.reuse, 0xfe, !PT ;  /* 0x0000001444517812 */ /* 0x140fe400078efe47 */
[C-C-:B------:R-:W-:Y:S02]  /*5770*/  LOP3.LUT R83, R68.reuse, 0x12, R71.reuse, 0xfe, !PT ;  /* 0x0000001244537812 */ /* 0x140fe400078efe47 */
[C-C-:B------:R-:W-:Y:S02]  /*5780*/  LOP3.LUT R85, R68.reuse, 0x10, R71.reuse, 0xfe, !PT ;  /* 0x0000001044557812 */ /* 0x140fe400078efe47 */
[C-C-:B------:R-:W-:Y:S01]  /*5790*/  LOP3.LUT R89, R68.reuse, 0xc, R71.reuse, 0xfe, !PT ;  /* 0x0000000c44597812 */ /* 0x140fe200078efe47 */
[----:B------:R-:W4:Y:S02]  /*57a0*/  @!P2 SYNCS.CCTL.IV [UR15+0x3000] ;  /* 0x00300000ff00a9b1 */ /* 0x000f24000800000f */
[----:B----4-:R-:W-:Y:S01]  /*57b0*/  BAR.SYNC.DEFER_BLOCKING 0x0 ;  /* 0x0000000000007b1d */ /* 0x010fe20000010000 */
[----:B------:R-:W-:-:S02]  /*57c0*/  LOP3.LUT R91, R68, 0xa, R71, 0xfe, !PT ;  /* 0x0000000a445b7812 */ /* 0x000fc400078efe47 */
[C-C-:B------:R-:W-:Y:S02]  /*57d0*/  LOP3.LUT R93, R68.reuse, 0x8, R71.reuse, 0xfe, !PT ;  /* 0x00000008445d7812 */ /* 0x140fe400078efe47 */
[C-C-:B------:R-:W-:Y:S02]  /*57e0*/  LOP3.LUT R95, R68.reuse, 0x6, R71.reuse, 0xfe, !PT ;  /* 0x00000006445f7812 */ /* 0x140fe400078efe47 */
[C-C-:B------:R-:W-:Y:S01]  /*57f0*/  LOP3.LUT R97, R68.reuse, 0x4, R71.reuse, 0xfe, !PT ;  /* 0x0000000444617812 */ /* 0x140fe200078efe47 */
[----:B------:R-:W-:Y:S01]  /*5800*/  LDTM.16dp32bit_t0_t15.x64 R4, tmem[UR12] ;  /* 0x0000000c000479ee */ /* 0x000fe20008b00000 */
[----:B------:R-:W4:Y:S01]  /*5810*/  LDTM.16dp32bit_t16_t31.x64 R4, tmem[UR12+0x40] ;  /* 0x0000400c000479ee */ /* 0x000f220008b20000 */
[----:B------:R-:W-:Y:S02]  /*5820*/  LEA.HI R73, R73, R68, RZ, 0x1a ;  /* 0x0000004449497211 */ /* 0x000fe400078fd0ff */
[----:B------:R-:W-:Y:S01]  /*5830*/  LOP3.LUT R71, R68, 0x2, R71, 0xfe, !PT ;  /* 0x0000000244477812 */ /* 0x000fe200078efe47 */
[----:B------:R-:W-:Y:S01]  /*5840*/  IMAD R68, R72, 0x8, R99 ;  /* 0x0000000848447824 */ /* 0x000fe200078e0263 */
[C---:B--2---:R-:W-:Y:S01]  /*5850*/  ISETP.GE.AND P0, PT, R2.reuse, UR10, PT ;  /* 0x0000000a02007c0c */ /* 0x044fe2000bf06270 */
[----:B---3--:R-:W-:-:S03]  /*5860*/  IMAD R2, R2, UR4, RZ ;  /* 0x0000000402027c24 */ /* 0x008fc6000f8e02ff */
[----:B------:R-:W-:Y:S01]  /*5870*/  ISETP.LT.AND P4, PT, R3, UR11, !P0 ;  /* 0x0000000b03007c0c */ /* 0x000fe2000c781270 */
[----:B------:R-:W2:Y:S01]  /*5880*/  @!P2 SYNCS.CCTL.IV [UR15+0x3008] ;  /* 0x00300800ff00a9b1 */ /* 0x000ea2000800000f */
[----:B------:R-:W-:Y:S01]  /*5890*/  NOP ;  /* 0x0000000000007918 */ /* 0x000fe20000000000 */
[----:B----4-:R-:W-:Y:S02]  /*58a0*/  F2FP.SATFINITE.E5M2.F32.PACK_AB_MERGE_C R4, R5, R4, RZ ;  /* 0x000000040504723e */ /* 0x010fe400048060ff */
[----:B------:R-:W-:Y:S02]  /*58b0*/  F2FP.SATFINITE.E5M2.F32.PACK_AB_MERGE_C R6, R7, R6, RZ ;  /* 0x000000060706723e */ /* 0x000fe400048060ff */
[----:B------:R-:W-:Y:S02]  /*58c0*/  F2FP.SATFINITE.E5M2.F32.PACK_AB_MERGE_C R8, R9, R8, RZ ;  /* 0x000000080908723e */ /* 0x000fe400048060ff */
[----:B------:R-:W-:Y:S02]  /*58d0*/  F2FP.SATFINITE.E5M2.F32.PACK_AB_MERGE_C R28, R29, R28, RZ ;  /* 0x0000001c1d1c723e */ /* 0x000fe400048060ff */
[----:B------:R-:W-:-:S02]  /*58e0*/  F2FP.SATFINITE.E5M2.F32.PACK_AB_MERGE_C R30, R31, R30, RZ ;  /* 0x0000001e1f1e723e */ /* 0x000fc400048060ff */
[----:B------:R-:W-:Y:S02]  /*58f0*/  F2FP.SATFINITE.E5M2.F32.PACK_AB_MERGE_C R32, R33, R32, RZ ;  /* 0x000000202120723e */ /* 0x000fe400048060ff */
[----:B------:R-:W-:Y:S02]  /*5900*/  F2FP.SATFINITE.E5M2.F32.PACK_AB_MERGE_C R12, R13, R12, RZ ;  /* 0x0000000c0d0c723e */ /* 0x000fe400048060ff */
[----:B------:R-:W-:Y:S02]  /*5910*/  F2FP.SATFINITE.E5M2.F32.PACK_AB_MERGE_C R14, R15, R14, RZ ;  /* 0x0000000e0f0e723e */ /* 0x000fe400048060ff */
[----:B------:R-:W-:Y:S02]  /*5920*/  F2FP.SATFINITE.E5M2.F32.PACK_AB_MERGE_C R16, R17, R16, RZ ;  /* 0x000000101110723e */ /* 0x000fe400048060ff */
[----:B------:R-:W-:Y:S02]  /*5930*/  F2FP.SATFINITE.E5M2.F32.PACK_AB_MERGE_C R22, R23, R22, RZ ;  /* 0x000000161716723e */ /* 0x000fe400048060ff */
[----:B------:R-:W-:-:S02]  /*5940*/  F2FP.SATFINITE.E5M2.F32.PACK_AB_MERGE_C R24, R25, R24, RZ ;  /* 0x000000181918723e */ /* 0x000fc400048060ff */
[----:B------:R-:W-:Y:S02]  /*5950*/  F2FP.SATFINITE.E5M2.F32.PACK_AB_MERGE_C R34, R35, R34, RZ ;  /* 0x000000222322723e */ /* 0x000fe400048060ff */
[----:B------:R-:W-:Y:S02]  /*5960*/  F2FP.SATFINITE.E5M2.F32.PACK_AB_MERGE_C R36, R37, R36, RZ ;  /* 0x000000242524723e */ /* 0x000fe400048060ff */
[----:B------:R-:W-:Y:S02]  /*5970*/  LOP3.LUT R23, R4, 0xffff, RZ, 0xc0, !PT ;  /* 0x0000ffff04177812 */ /* 0x000fe400078ec0ff */
[----:B------:R-:W-:Y:S02]  /*5980*/  LOP3.LUT R72, R6, 0xffff, RZ, 0xc0, !PT ;  /* 0x0000ffff06487812 */ /* 0x000fe400078ec0ff */
[----:B------:R-:W-:Y:S02]  /*5990*/  LOP3.LUT R25, R8, 0xffff, RZ, 0xc0, !PT ;  /* 0x0000ffff08197812 */ /* 0x000fe400078ec0ff */
[----:B------:R-:W-:-:S02]  /*59a0*/  LOP3.LUT R28, R28, 0xffff, RZ, 0xc0, !PT ;  /* 0x0000ffff1c1c7812 */ /* 0x000fc400078ec0ff */
[----:B------:R-:W-:Y:S02]  /*59b0*/  LOP3.LUT R35, R30, 0xffff, RZ, 0xc0, !PT ;  /* 0x0000ffff1e237812 */ /* 0x000fe400078ec0ff */
[----:B------:R-:W-:Y:S02]  /*59c0*/  LOP3.LUT R37, R32, 0xffff, RZ, 0xc0, !PT ;  /* 0x0000ffff20257812 */ /* 0x000fe400078ec0ff */
[----:B------:R-:W-:Y:S02]  /*59d0*/  F2FP.SATFINITE.E5M2.F32.PACK_AB_MERGE_C R20, R21, R20, RZ ;  /* 0x000000141514723e */ /* 0x000fe400048060ff */
[----:B------:R-:W-:Y:S02]  /*59e0*/  F2FP.SATFINITE.E5M2.F32.PACK_AB_MERGE_C R26, R27, R26, RZ ;  /* 0x0000001a1b1a723e */ /* 0x000fe400048060ff */
[----:B------:R-:W-:Y:S02]  /*59f0*/  F2FP.SATFINITE.E5M2.F32.PACK_AB_MERGE_C R44, R45, R44, RZ ;  /* 0x0000002c2d2c723e */ /* 0x000fe400048060ff */
[----:B------:R-:W-:-:S02]  /*5a00*/  F2FP.SATFINITE.E5M2.F32.PACK_AB_MERGE_C R46, R47, R46, RZ ;  /* 0x0000002e2f2e723e */ /* 0x000fc400048060ff */
[----:B------:R-:W-:Y:S02]  /*5a10*/  F2FP.SATFINITE.E5M2.F32.PACK_AB_MERGE_C R48, R49, R48, RZ ;  /* 0x000000303130723e */ /* 0x000fe400048060ff */
[----:B------:R-:W-:Y:S02]  /*5a20*/  F2FP.SATFINITE.E5M2.F32.PACK_AB_MERGE_C R38, R39, R38, RZ ;  /* 0x000000262726723e */ /* 0x000fe400048060ff */
[----:B------:R-:W-:Y:S02]  /*5a30*/  F2FP.SATFINITE.E5M2.F32.PACK_AB_MERGE_C R40, R41, R40, RZ ;  /* 0x000000282928723e */ /* 0x000fe400048060ff */
[----:B------:R-:W-:Y:S02]  /*5a40*/  LOP3.LUT R27, R12, 0xffff, RZ, 0xc0, !PT ;  /* 0x0000ffff0c1b7812 */ /* 0x000fe400078ec0ff */
[----:B------:R-:W-:Y:S02]  /*5a50*/  LOP3.LUT R14, R14, 0xffff, RZ, 0xc0, !PT ;  /* 0x0000ffff0e0e7812 */ /* 0x000fe400078ec0ff */
[----:B------:R-:W-:-:S02]  /*5a60*/  LOP3.LUT R29, R16, 0xffff, RZ, 0xc0, !PT ;  /* 0x0000ffff101d7812 */ /* 0x000fc400078ec0ff */
[----:B------:R-:W-:Y:S02]  /*5a70*/  F2FP.SATFINITE.E5M2.F32.PACK_AB_MERGE_C R60, R61, R60, RZ ;  /* 0x0000003c3d3c723e */ /* 0x000fe400048060ff */
[----:B------:R-:W-:Y:S02]  /*5a80*/  F2FP.SATFINITE.E5M2.F32.PACK_AB_MERGE_C R62, R63, R62, RZ ;  /* 0x0000003e3f3e723e */ /* 0x000fe400048060ff */
[----:B------:R-:W-:Y:S02]  /*5a90*/  F2FP.SATFINITE.E5M2.F32.PACK_AB_MERGE_C R64, R65, R64, RZ ;  /* 0x000000404140723e */ /* 0x000fe400048060ff */
[----:B------:R-:W-:Y:S02]  /*5aa0*/  F2FP.SATFINITE.E5M2.F32.PACK_AB_MERGE_C R42, R43, R42, RZ ;  /* 0x0000002a2b2a723e */ /* 0x000fe400048060ff */
[----:B------:R-:W-:Y:S02]  /*5ab0*/  F2FP.SATFINITE.E5M2.F32.PACK_AB_MERGE_C R52, R53, R52, RZ ;  /* 0x000000343534723e */ /* 0x000fe400048060ff */
[----:B------:R-:W-:-:S02]  /*5ac0*/  F2FP.SATFINITE.E5M2.F32.PACK_AB_MERGE_C R54, R55, R54, RZ ;  /* 0x000000363736723e */ /* 0x000fc400048060ff */
[----:B------:R-:W-:Y:S02]  /*5ad0*/  F2FP.SATFINITE.E5M2.F32.PACK_AB_MERGE_C R56, R57, R56, RZ ;  /* 0x000000383938723e */ /* 0x000fe400048060ff */
[--C-:B------:R-:W-:Y:S02]  /*5ae0*/  PRMT R4, R25, 0x3340, R0.reuse ;  /* 0x0000334019047816 */ /* 0x100fe40000000000 */
[----:B------:R-:W-:Y:S02]  /*5af0*/  PRMT R12, R37, 0x3340, R0 ;  /* 0x00003340250c7816 */ /* 0x000fe40000000000 */
[----:B------:R-:W-:Y:S02]  /*5b00*/  PRMT R5, R23, 0x3340, R72 ;  /* 0x0000334017057816 */ /* 0x000fe40000000048 */
[----:B------:R-:W-:Y:S02]  /*5b10*/  PRMT R17, R28, 0x3340, R35 ;  /* 0x000033401c117816 */ /* 0x000fe40000000023 */
[----:B------:R-:W-:-:S02]  /*5b20*/  LOP3.LUT R31, R20, 0xffff, RZ, 0xc0, !PT ;  /* 0x0000ffff141f7812 */ /* 0x000fc400078ec0ff */
[----:B------:R-:W-:Y:S02]  /*5b30*/  LOP3.LUT R22, R22, 0xffff, RZ, 0xc0, !PT ;  /* 0x0000ffff16167812 */ /* 0x000fe400078ec0ff */
[----:B------:R-:W-:Y:S02]  /*5b40*/  LOP3.LUT R33, R24, 0xffff, RZ, 0xc0, !PT ;  /* 0x0000ffff18217812 */ /* 0x000fe400078ec0ff */
[----:B------:R-:W-:Y:S02]  /*5b50*/  LOP3.LUT R44, R44, 0xffff, RZ, 0xc0, !PT ;  /* 0x0000ffff2c2c7812 */ /* 0x000fe400078ec0ff */
[----:B------:R-:W-:Y:S02]  /*5b60*/  LOP3.LUT R43, R46, 0xffff, RZ, 0xc0, !PT ;  /* 0x0000ffff2e2b7812 */ /* 0x000fe400078ec0ff */
[----:B------:R-:W-:Y:S02]  /*5b70*/  LOP3.LUT R45, R48, 0xffff, RZ, 0xc0, !PT ;  /* 0x0000ffff302d7812 */ /* 0x000fe400078ec0ff */
[----:B------:R-:W-:-:S02]  /*5b80*/  F2FP.SATFINITE.E5M2.F32.PACK_AB_MERGE_C R50, R51, R50, RZ ;  /* 0x000000323332723e */ /* 0x000fc400048060ff */
[----:B------:R-:W-:Y:S02]  /*5b90*/  PRMT R6, R29, 0x3340, R0 ;  /* 0x000033401d067816 */ /* 0x000fe40000000000 */
[----:B------:R-:W-:Y:S02]  /*5ba0*/  PRMT R7, R27, 0x3340, R14 ;  /* 0x000033401b077816 */ /* 0x000fe4000000000e */
[----:B------:R-:W-:Y:S02]  /*5bb0*/  LOP3.LUT R36, R36, 0xffff, RZ, 0xc0, !PT ;  /* 0x0000ffff24247812 */ /* 0x000fe400078ec0ff */
[----:B------:R-:W-:Y:S02]  /*5bc0*/  LOP3.LUT R39, R38, 0xffff, RZ, 0xc0, !PT ;  /* 0x0000ffff26277812 */ /* 0x000fe400078ec0ff */
[----:B------:R-:W-:Y:S02]  /*5bd0*/  LOP3.LUT R41, R40, 0xffff, RZ, 0xc0, !PT ;  /* 0x0000ffff28297812 */ /* 0x000fe400078ec0ff */
[----:B------:R-:W-:-:S02]  /*5be0*/  F2FP.SATFINITE.E5M2.F32.PACK_AB_MERGE_C R10, R11, R10, RZ ;  /* 0x0000000a0b0a723e */ /* 0x000fc400048060ff */
[----:B------:R-:W-:Y:S02]  /*5bf0*/  LOP3.LUT R60, R60, 0xffff, RZ, 0xc0, !PT ;  /* 0x0000ffff3c3c7812 */ /* 0x000fe400078ec0ff */
[----:B------:R-:W-:Y:S02]  /*5c00*/  LOP3.LUT R51, R62, 0xffff, RZ, 0xc0, !PT ;  /* 0x0000ffff3e337812 */ /* 0x000fe400078ec0ff */
[----:B------:R-:W-:Y:S02]  /*5c10*/  LOP3.LUT R53, R64, 0xffff, RZ, 0xc0, !PT ;  /* 0x0000ffff40357812 */ /* 0x000fe400078ec0ff */
[----:B------:R-:W-:Y:S02]  /*5c20*/  PRMT R11, R5, 0x5410, R4 ;  /* 0x00005410050b7816 */ /* 0x000fe40000000004 */
[----:B------:R-:W-:Y:S02]  /*5c30*/  PRMT R21, R17, 0x5410, R12 ;  /* 0x0000541011157816 */ /* 0x000fe4000000000c */
[----:B------:R-:W-:-:S02]  /*5c40*/  LOP3.LUT R52, R52, 0xffff, RZ, 0xc0, !PT ;  /* 0x0000ffff34347812 */ /* 0x000fc400078ec0ff */
[----:B------:R-:W-:Y:S02]  /*5c50*/  LOP3.LUT R47, R54, 0xffff, RZ, 0xc0, !PT ;  /* 0x0000ffff362f7812 */ /* 0x000fe400078ec0ff */
[----:B------:R-:W-:Y:S02]  /*5c60*/  LOP3.LUT R49, R56, 0xffff, RZ, 0xc0, !PT ;  /* 0x0000ffff38317812 */ /* 0x000fe400078ec0ff */
[----:B------:R-:W-:Y:S02]  /*5c70*/  PRMT R8, R33, 0x3340, R0 ;  /* 0x0000334021087816 */ /* 0x000fe40000000000 */
[----:B------:R-:W-:Y:S02]  /*5c80*/  PRMT R9, R31, 0x3340, R22 ;  /* 0x000033401f097816 */ /* 0x000fe40000000016 */
[----:B------:R-:W-:Y:S02]  /*5c90*/  PRMT R17, R45, 0x3340, R0 ;  /* 0x000033402d117816 */ /* 0x000fe40000000000 */
[----:B------:R-:W-:-:S02]  /*5ca0*/  PRMT R4, R44, 0x3340, R43 ;  /* 0x000033402c047816 */ /* 0x000fc4000000002b */
[----:B------:R-:W-:Y:S02]  /*5cb0*/  F2FP.SATFINITE.E5M2.F32.PACK_AB_MERGE_C R18, R19, R18, RZ ;  /* 0x000000121312723e */ /* 0x000fe400048060ff */
[----:B------:R-:W-:Y:S02]  /*5cc0*/  PRMT R13, R7, 0x5410, R6 ;  /* 0x00005410070d7816 */ /* 0x000fe40000000006 */
[--C-:B------:R-:W-:Y:S02]  /*5cd0*/  PRMT R16, R41, 0x3340, R0.reuse ;  /* 0x0000334029107816 */ /* 0x100fe40000000000 */
[----:B------:R-:W-:Y:S02]  /*5ce0*/  PRMT R5, R36, 0x3340, R39 ;  /* 0x0000334024057816 */ /* 0x000fe40000000027 */
[----:B------:R-:W-:Y:S02]  /*5cf0*/  PRMT R19, R53, 0x3340, R0 ;  /* 0x0000334035137816 */ /* 0x000fe40000000000 */
[----:B------:R-:W-:-:S02]  /*5d00*/  PRMT R6, R60, 0x3340, R51 ;  /* 0x000033403c067816 */ /* 0x000fc40000000033 */
[----:B------:R-:W-:Y:S02]  /*5d10*/  PRMT R12, R49, 0x3340, R0 ;  /* 0x00003340310c7816 */ /* 0x000fe40000000000 */
[----:B------:R-:W-:Y:S02]  /*5d20*/  PRMT R7, R52, 0x3340, R47 ;  /* 0x0000334034077816 */ /* 0x000fe4000000002f */
[----:B------:R-:W-:Y:S02]  /*5d30*/  PRMT R15, R9, 0x5410, R8 ;  /* 0x00005410090f7816 */ /* 0x000fe40000000008 */
[----:B------:R-:W-:Y:S02]  /*5d40*/  PRMT R17, R4, 0x5410, R17 ;  /* 0x0000541004117816 */ /* 0x000fe40000000011 */
[----:B------:R-:W-:Y:S02]  /*5d50*/  PRMT R16, R5, 0x5410, R16 ;  /* 0x0000541005107816 */ /* 0x000fe40000000010 */
[----:B------:R-:W-:-:S02]  /*5d60*/  SHF.R.U32.HI R4, RZ, 0x8, R23 ;  /* 0x00000008ff047819 */ /* 0x000fc40000011617 */
[----:B------:R-:W-:Y:S02]  /*5d70*/  SHF.R.U32.HI R9, RZ, 0x8, R29 ;  /* 0x00000008ff097819 */ /* 0x000fe4000001161d */
[----:B------:R-:W-:Y:S02]  /*5d80*/  PRMT R19, R6, 0x5410, R19 ;  /* 0x0000541006137816 */ /* 0x000fe40000000013 */
[----:B------:R-:W-:Y:S02]  /*5d90*/  SHF.R.U32.HI R5, RZ, 0x8, R72 ;  /* 0x00000008ff057819 */ /* 0x000fe40000011648 */
[----:B------:R-:W-:Y:S02]  /*5da0*/  PRMT R12, R7, 0x5410, R12 ;  /* 0x00005410070c7816 */ /* 0x000fe4000000000c */
[----:B------:R-:W-:Y:S02]  /*5db0*/  SHF.R.U32.HI R6, RZ, 0x8, R25 ;  /* 0x00000008ff067819 */ /* 0x000fe40000011619 */
[----:B------:R-:W-:-:S02]  /*5dc0*/  SHF.R.U32.HI R7, RZ, 0x8, R27 ;  /* 0x00000008ff077819 */ /* 0x000fc4000001161b */
[----:B------:R-:W-:Y:S02]  /*5dd0*/  SHF.R.U32.HI R8, RZ, 0x8, R14 ;  /* 0x00000008ff087819 */ /* 0x000fe4000001160e */
[----:B------:R-:W-:Y:S02]  /*5de0*/  LOP3.LUT R23, R4, 0xffff, RZ, 0xc0, !PT ;  /* 0x0000ffff04177812 */ /* 0x000fe400078ec0ff */
[----:B------:R-:W-:Y:S02]  /*5df0*/  LOP3.LUT R9, R9, 0xffff, RZ, 0xc0, !PT ;  /* 0x0000ffff09097812 */ /* 0x000fe400078ec0ff */
[----:B------:R-:W-:Y:S02]  /*5e00*/  LOP3.LUT R4, R5, 0xffff, RZ, 0xc0, !PT ;  /* 0x0000ffff05047812 */ /* 0x000fe400078ec0ff */
[----:B------:R-:W-:Y:S02]  /*5e10*/  LOP3.LUT R5, R6, 0xffff, RZ, 0xc0, !PT ;  /* 0x0000ffff06057812 */ /* 0x000fe400078ec0ff */
[----:B------:R-:W-:-:S02]  /*5e20*/  LOP3.LUT R7, R7, 0xffff, RZ, 0xc0, !PT ;  /* 0x0000ffff07077812 */ /* 0x000fc400078ec0ff */
[----:B------:R-:W-:Y:S02]  /*5e30*/  LOP3.LUT R8, R8, 0xffff, RZ, 0xc0, !PT ;  /* 0x0000ffff08087812 */ /* 0x000fe400078ec0ff */
[----:B------:R-:W-:Y:S02]  /*5e40*/  PRMT R20, R9, 0x3340, R0 ;  /* 0x0000334009147816 */ /* 0x000fe40000000000 */
[----:B------:R-:W-:Y:S02]  /*5e50*/  PRMT R23, R23, 0x3340, R4 ;  /* 0x0000334017177816 */ /* 0x000fe40000000004 */
[----:B------:R-:W-:Y:S02]  /*5e60*/  SHF.R.U32.HI R9, RZ, 0x8, R37 ;  /* 0x00000008ff097819 */ /* 0x000fe40000011625 */
[----:B------:R-:W-:Y:S02]  /*5e70*/  PRMT R14, R5, 0x3340, R0 ;  /* 0x00003340050e7816 */ /* 0x000fe40000000000 */
[----:B------:R-:W-:-:S02]  /*5e80*/  SHF.R.U32.HI R4, RZ, 0x8, R31 ;  /* 0x00000008ff047819 */ /* 0x000fc4000001161f */
[----:B------:R-:W-:Y:S02]  /*5e90*/  PRMT R25, R7, 0x3340, R8 ;  /* 0x0000334007197816 */ /* 0x000fe40000000008 */
[----:B------:R-:W-:Y:S02]  /*5ea0*/  SHF.R.U32.HI R5, RZ, 0x8, R22 ;  /* 0x00000008ff057819 */ /* 0x000fe40000011616 */
[----:B------:R-:W-:Y:S02]  /*5eb0*/  SHF.R.U32.HI R6, RZ, 0x8, R33 ;  /* 0x00000008ff067819 */ /* 0x000fe40000011621 */
[----:B------:R-:W-:Y:S02]  /*5ec0*/  SHF.R.U32.HI R7, RZ, 0x8, R28 ;  /* 0x00000008ff077819 */ /* 0x000fe4000001161c */
[----:B------:R-:W-:Y:S02]  /*5ed0*/  SHF.R.U32.HI R8, RZ, 0x8, R35 ;  /* 0x00000008ff087819 */ /* 0x000fe40000011623 */
[----:B------:R-:W-:-:S02]  /*5ee0*/  LOP3.LUT R9, R9, 0xffff, RZ, 0xc0, !PT ;  /* 0x0000ffff09097812 */ /* 0x000fc400078ec0ff */
[----:B------:R-:W-:Y:S02]  /*5ef0*/  LOP3.LUT R27, R4, 0xffff, RZ, 0xc0, !PT ;  /* 0x0000ffff041b7812 */ /* 0x000fe400078ec0ff */
[----:B------:R-:W-:Y:S02]  /*5f00*/  LOP3.LUT R4, R5, 0xffff, RZ, 0xc0, !PT ;  /* 0x0000ffff05047812 */ /* 0x000fe400078ec0ff */
[----:B------:R-:W-:Y:S02]  /*5f10*/  LOP3.LUT R5, R6, 0xffff, RZ, 0xc0, !PT ;  /* 0x0000ffff06057812 */ /* 0x000fe400078ec0ff */
[----:B------:R-:W-:Y:S02]  /*5f20*/  LOP3.LUT R7, R7, 0xffff, RZ, 0xc0, !PT ;  /* 0x0000ffff07077812 */ /* 0x000fe400078ec0ff */
[----:B------:R-:W-:Y:S02]  /*5f30*/  LOP3.LUT R8, R8, 0xffff, RZ, 0xc0, !PT ;  /* 0x0000ffff08087812 */ /* 0x000fe400078ec0ff */
[----:B------:R-:W-:-:S02]  /*5f40*/  PRMT R24, R9, 0x3340, R0 ;  /* 0x0000334009187816 */ /* 0x000fc40000000000 */
[----:B------:R-:W-:Y:S02]  /*5f50*/  SHF.R.U32.HI R9, RZ, 0x8, R45 ;  /* 0x00000008ff097819 */ /* 0x000fe4000001162d */
[----:B------:R-:W-:Y:S02]  /*5f60*/  PRMT R27, R27, 0x3340, R4 ;  /* 0x000033401b1b7816 */ /* 0x000fe40000000004 */
[----:B------:R-:W-:Y:S02]  /*5f70*/  PRMT R22, R5, 0x3340, R0 ;  /* 0x0000334005167816 */ /* 0x000fe40000000000 */
[----:B------:R-:W-:Y:S02]  /*5f80*/  PRMT R29, R7, 0x3340, R8 ;  /* 0x00003340071d7816 */ /* 0x000fe40000000008 */
[----:B------:R-:W-:Y:S02]  /*5f90*/  SHF.R.U32.HI R4, RZ, 0x8, R36 ;  /* 0x00000008ff047819 */ /* 0x000fe40000011624 */
[----:B------:R-:W-:-:S02]  /*5fa0*/  SHF.R.U32.HI R5, RZ, 0x8, R39 ;  /* 0x00000008ff057819 */ /* 0x000fc40000011627 */
[----:B------:R-:W-:Y:S02]  /*5fb0*/  SHF.R.U32.HI R7, RZ, 0x8, R44 ;  /* 0x00000008ff077819 */ /* 0x000fe4000001162c */
[----:B------:R-:W-:Y:S02]  /*5fc0*/  SHF.R.U32.HI R8, RZ, 0x8, R43 ;  /* 0x00000008ff087819 */ /* 0x000fe4000001162b */
[----:B------:R-:W-:Y:S02]  /*5fd0*/  SHF.R.U32.HI R6, RZ, 0x8, R41 ;  /* 0x00000008ff067819 */ /* 0x000fe40000011629 */
[----:B------:R-:W-:Y:S02]  /*5fe0*/  LOP3.LUT R9, R9, 0xffff, RZ, 0xc0, !PT ;  /* 0x0000ffff09097812 */ /* 0x000fe400078ec0ff */
[----:B------:R-:W-:Y:S02]  /*5ff0*/  LOP3.LUT R31, R4, 0xffff, RZ, 0xc0, !PT ;  /* 0x0000ffff041f7812 */ /* 0x000fe400078ec0ff */
[----:B------:R-:W-:-:S02]  /*6000*/  LOP3.LUT R4, R5, 0xffff, RZ, 0xc0, !PT ;  /* 0x0000ffff05047812 */ /* 0x000fc400078ec0ff */
[----:B------:R-:W-:Y:S02]  /*6010*/  LOP3.LUT R7, R7, 0xffff, RZ, 0xc0, !PT ;  /* 0x0000ffff07077812 */ /* 0x000fe400078ec0ff */
[----:B------:R-:W-:Y:S02]  /*6020*/  LOP3.LUT R8, R8, 0xffff, RZ, 0xc0, !PT ;  /* 0x0000ffff08087812 */ /* 0x000fe400078ec0ff */
[----:B------:R-:W-:Y:S02]  /*6030*/  LOP3.LUT R5, R6, 0xffff, RZ, 0xc0, !PT ;  /* 0x0000ffff06057812 */ /* 0x000fe400078ec0ff */
[----:B------:R-:W-:Y:S02]  /*6040*/  PRMT R30, R9, 0x3340, R0 ;  /* 0x00003340091e7816 */ /* 0x000fe40000000000 */
[----:B------:R-:W-:Y:S02]  /*6050*/  PRMT R23, R23, 0x5410, R14 ;  /* 0x0000541017177816 */ /* 0x000fe4000000000e */
[----:B------:R-:W-:-:S02]  /*6060*/  LOP3.LUT R10, R10, 0xffff, RZ, 0xc0, !PT ;  /* 0x0000ffff0a0a7812 */ /* 0x000fc400078ec0ff */
[----:B------:R-:W-:Y:S02]  /*6070*/  PRMT R9, R25, 0x5410, R20 ;  /* 0x0000541019097816 */ /* 0x000fe40000000014 */
[----:B------:R-:W-:Y:S02]  /*6080*/  PRMT R27, R27, 0x5410, R22 ;  /* 0x000054101b1b7816 */ /* 0x000fe40000000016 */
[----:B------:R-:W-:Y:S02]  /*6090*/  PRMT R29, R29, 0x5410, R24 ;  /* 0x000054101d1d7816 */ /* 0x000fe40000000018 */
[----:B------:R-:W-:Y:S02]  /*60a0*/  LOP3.LUT R18, R18, 0xffff, RZ, 0xc0, !PT ;  /* 0x0000ffff12127812 */ /* 0x000fe400078ec0ff */
[----:B------:R-:W-:Y:S02]  /*60b0*/  LOP3.LUT R26, R26, 0xffff, RZ, 0xc0, !PT ;  /* 0x0000ffff1a1a7812 */ /* 0x000fe400078ec0ff */
[----:B------:R-:W-:-:S02]  /*60c0*/  LOP3.LUT R34, R34, 0xffff, RZ, 0xc0, !PT ;  /* 0x0000ffff22227812 */ /* 0x000fc400078ec0ff */
[----:B------:R-:W-:Y:S02]  /*60d0*/  PRMT R31, R31, 0x3340, R4 ;  /* 0x000033401f1f7816 */ /* 0x000fe40000000004 */
[----:B------:R-:W-:Y:S02]  /*60e0*/  PRMT R33, R7, 0x3340, R8 ;  /* 0x0000334007217816 */ /* 0x000fe40000000008 */
[----:B------:R-:W-:Y:S02]  /*60f0*/  PRMT R28, R5, 0x3340, R0 ;  /* 0x00003340051c7816 */ /* 0x000fe40000000000 */
[--C-:B------:R-:W-:Y:S02]  /*6100*/  PRMT R4, R11, 0x4210, R10.reuse ;  /* 0x000042100b047816 */ /* 0x100fe4000000000a */
[----:B------:R-:W-:Y:S02]  /*6110*/  PRMT R8, R23, 0x5210, R10 ;  /* 0x0000521017087816 */ /* 0x000fe4000000000a */
[----:B------:R-:W-:-:S02]  /*6120*/  PRMT R5, R13, 0x4210, R18 ;  /* 0x000042100d057816 */ /* 0x000fc40000000012 */
[----:B------:R-:W-:Y:S02]  /*6130*/  PRMT R9, R9, 0x5210, R18 ;  /* 0x0000521009097816 */ /* 0x000fe40000000012 */
[----:B------:R-:W-:Y:S02]  /*6140*/  PRMT R6, R15, 0x4210, R26 ;  /* 0x000042100f067816 */ /* 0x000fe4000000001a */
[----:B------:R-:W-:Y:S02]  /*6150*/  PRMT R7, R21, 0x4210, R34 ;  /* 0x0000421015077816 */ /* 0x000fe40000000022 */
[----:B------:R-:W-:Y:S02]  /*6160*/  PRMT R10, R27, 0x5210, R26 ;  /* 0x000052101b0a7816 */ /* 0x000fe4000000001a */
[----:B------:R-:W-:Y:S01]  /*6170*/  PRMT R11, R29, 0x5210, R34 ;  /* 0x000052101d0b7816 */ /* 0x000fe20000000022 */
[----:B--2---:R-:W-:Y:S01]  /*6180*/  STS.128 [R68], R4 ;  /* 0x0000000444007388 */ /* 0x004fe20000000c00 */
[----:B------:R-:W-:-:S02]  /*6190*/  SHF.R.U32.HI R20, RZ, 0x8, R60 ;  /* 0x00000008ff147819 */ /* 0x000fc4000001163c */
[----:B------:R-:W-:Y:S01]  /*61a0*/  SHF.R.U32.HI R21, RZ, 0x8, R51 ;  /* 0x00000008ff157819 */ /* 0x000fe20000011633 */
[----:B------:R2:W-:Y:S01]  /*61b0*/  STS.128 [R68+0x400], R8 ;  /* 0x0004000844007388 */ /* 0x0005e20000000c00 */
        /* <DEDUP_REMOVED lines=10> */
[----:B--2---:R-:W-:-:S02]  /*6260*/  PRMT R11, R20, 0x3340, R21 ;  /* 0x00003340140b7816 */ /* 0x004fc40000000015 */
[----:B------:R-:W-:Y:S02]  /*6270*/  PRMT R20, R31, 0x5410, R28 ;  /* 0x000054101f147816 */ /* 0x000fe4000000001c */
[----:B------:R-:W-:Y:S02]  /*6280*/  LOP3.LUT R9, R42, 0xffff, RZ, 0xc0, !PT ;  /* 0x0000ffff2a097812 */ /* 0x000fe400078ec0ff */
[----:B------:R-:W-:Y:S02]  /*6290*/  F2FP.SATFINITE.E5M2.F32.PACK_AB_MERGE_C R58, R59, R58, RZ ;  /* 0x0000003a3b3a723e */ /* 0x000fe400048060ff */
[--C-:B------:R-:W-:Y:S02]  /*62a0*/  PRMT R8, R22, 0x3340, R1.reuse ;  /* 0x0000334016087816 */ /* 0x100fe40000000001 */
[----:B------:R-:W-:Y:S02]  /*62b0*/  F2FP.SATFINITE.E5M2.F32.PACK_AB_MERGE_C R66, R67, R66, RZ ;  /* 0x000000424342723e */ /* 0x000fe400048060ff */
[----:B------:R-:W-:-:S02]  /*62c0*/  PRMT R18, R18, 0x3340, R1 ;  /* 0x0000334012127816 */ /* 0x000fc40000000001 */
[----:B------:R-:W-:Y:S02]  /*62d0*/  PRMT R15, R14, 0x3340, R15 ;  /* 0x000033400e0f7816 */ /* 0x000fe4000000000f */
[--C-:B------:R-:W-:Y:S02]  /*62e0*/  PRMT R16, R16, 0x4210, R9.reuse ;  /* 0x0000421010107816 */ /* 0x100fe40000000009 */
[----:B------:R-:W-:Y:S02]  /*62f0*/  PRMT R20, R20, 0x5210, R9 ;  /* 0x0000521014147816 */ /* 0x000fe40000000009 */
[----:B------:R-:W-:Y:S02]  /*6300*/  PRMT R11, R11, 0x5410, R8 ;  /* 0x000054100b0b7816 */ /* 0x000fe40000000008 */
[----:B------:R-:W-:Y:S02]  /*6310*/  LOP3.LUT R9, R58, 0xffff, RZ, 0xc0, !PT ;  /* 0x0000ffff3a097812 */ /* 0x000fe400078ec0ff */
[----:B------:R-:W-:Y:S01]  /*6320*/  LEA R13, R0, UR15, 0x4 ;  /* 0x0000000f000d7c11 */ /* 0x000fe2000f8e20ff */
[----:B------:R-:W-:Y:S01]  /*6330*/  BAR.SYNC.DEFER_BLOCKING 0x0 ;  /* 0x0000000000007b1d */ /* 0x000fe20000010000 */
[----:B------:R-:W-:-:S02]  /*6340*/  PRMT R22, R15, 0x5410, R18 ;  /* 0x000054100f167816 */ /* 0x000fc40000000012 */
[----:B------:R-:W-:Y:S02]  /*6350*/  LOP3.LUT R66, R66, 0xffff, RZ, 0xc0, !PT ;  /* 0x0000ffff42427812 */ /* 0x000fe400078ec0ff */
[----:B------:R-:W-:-:S03]  /*6360*/  PRMT R18, R12, 0x4210, R9 ;  /* 0x000042100c127816 */ /* 0x000fc60000000009 */
[----:B01----:R-:W0:Y:S01]  /*6370*/  LDC R0, c[0x0][0x3b8] ;  /* 0x0000ee00ff007b82 */ /* 0x003e220000000800 */
[----:B------:R-:W-:Y:S02]  /*6380*/  PRMT R22, R22, 0x5210, R9 ;  /* 0x0000521016167816 */ /* 0x000fe40000000009 */
[----:B------:R-:W-:Y:S02]  /*6390*/  PRMT R23, R11, 0x5210, R66 ;  /* 0x000052100b177816 */ /* 0x000fe40000000042 */
[----:B------:R-:W-:Y:S02]  /*63a0*/  PRMT R21, R33, 0x5410, R30 ;  /* 0x0000541021157816 */ /* 0x000fe4000000001e */
[----:B------:R-:W-:Y:S02]  /*63b0*/  LOP3.LUT R50, R50, 0xffff, RZ, 0xc0, !PT ;  /* 0x0000ffff32327812 */ /* 0x000fe400078ec0ff */
[----:B------:R-:W-:Y:S02]  /*63c0*/  PRMT R19, R19, 0x4210, R66 ;  /* 0x0000421013137816 */ /* 0x000fe40000000042 */
[----:B------:R-:W-:-:S02]  /*63d0*/  PRMT R17, R17, 0x4210, R50 ;  /* 0x0000421011117816 */ /* 0x000fc40000000032 */
[----:B------:R-:W-:Y:S02]  /*63e0*/  PRMT R21, R21, 0x5210, R50 ;  /* 0x0000521015157816 */ /* 0x000fe40000000032 */
[C---:B------:R-:W-:Y:S01]  /*63f0*/  IADD3 R12, P2, PT, R2.reuse, UR8, RZ ;  /* 0x00000008020c7c10 */ /* 0x040fe2000ff5e0ff */
[----:B------:R-:W1:Y:S03]  /*6400*/  LDS.128 R4, [R13] ;  /* 0x000000000d047984 */ /* 0x000e660000000c00 */
[----:B------:R-:W-:Y:S02]  /*6410*/  LEA.HI.X.SX32 R2, R2, UR9, 0x1, P2 ;  /* 0x0000000902027c11 */ /* 0x000fe400090f0eff */
[----:B------:R-:W-:Y:S01]  /*6420*/  ISETP.LT.AND P2, PT, R97, UR11, !P0 ;  /* 0x0000000b61007c0c */ /* 0x000fe2000c741270 */
[----:B------:R-:W-:Y:S01]  /*6430*/  LDS.128 R8, [R13+0x800] ;  /* 0x000800000d087984 */ /* 0x000fe20000000c00 */
[-C--:B0-----:R-:W-:Y:S01]  /*6440*/  IMAD R27, R3, R0.reuse, RZ ;  /* 0x00000000031b7224 */ /* 0x081fe200078e02ff */
[----:B------:R-:W-:Y:S01]  /*6450*/  BAR.SYNC.DEFER_BLOCKING 0x0 ;  /* 0x0000000000007b1d */ /* 0x000fe20000010000 */
[----:B------:R-:W-:-:S03]  /*6460*/  IMAD R97, R97, R0, RZ ;  /* 0x0000000061617224 */ /* 0x000fc600078e02ff */
[-C--:B------:R-:W-:Y:S02]  /*6470*/  IADD3 R14, P3, PT, R27, R12.reuse, RZ ;  /* 0x0000000c1b0e7210 */ /* 0x080fe40007f7e0ff */
[----:B------:R-:W-:Y:S02]  /*6480*/  IADD3 R24, P6, PT, R97, R12, RZ ;  /* 0x0000000c61187210 */ /* 0x000fe40007fde0ff */
[----:B------:R-:W-:Y:S01]  /*6490*/  LEA.HI.X.SX32 R15, R27, R2, 0x1, P3 ;  /* 0x000000021b0f7211 */ /* 0x000fe200018f0eff */
[----:B------:R-:W-:Y:S01]  /*64a0*/  IMAD R27, R0, 0x20, R27 ;  /* 0x00000020001b7824 */ /* 0x000fe200078e021b */
[C---:B------:R-:W-:Y:S01]  /*64b0*/  ISETP.LT.AND P3, PT, R71.reuse, UR11, !P0 ;  /* 0x0000000b47007c0c */ /* 0x040fe2000c761270 */
[----:B------:R-:W-:Y:S01]  /*64c0*/  IMAD R71, R71, R0, RZ ;  /* 0x0000000047477224 */ /* 0x000fe200078e02ff */
[----:B------:R-:W-:Y:S01]  /*64d0*/  LEA.HI.X.SX32 R25, R97, R2, 0x1, P6 ;  /* 0x0000000261197211 */ /* 0x000fe200030f0eff */
[----:B------:R0:W-:Y:S04]  /*64e0*/  STS.128 [R68], R16 ;  /* 0x0000001044007388 */ /* 0x0001e80000000c00 */
[----:B------:R2:W-:Y:S01]  /*64f0*/  STS.128 [R68+0x400], R20 ;  /* 0x0004001444007388 */ /* 0x0005e20000000c00 */
[C---:B-1----:R-:W-:Y:S01]  /*6500*/  PRMT R29, R4.reuse, 0x7770, RZ ;  /* 0x00007770041d7816 */ /* 0x042fe200000000ff */
[----:B------:R-:W-:Y:S01]  /*6510*/  BAR.SYNC.DEFER_BLOCKING 0x0 ;  /* 0x0000000000007b1d */ /* 0x000fe20000010000 */
[----:B------:R-:W-:-:S02]  /*6520*/  PRMT R31, R4, 0x7773, RZ ;  /* 0x00007773041f7816 */ /* 0x000fc400000000ff */
[----:B0-----:R-:W-:-:S04]  /*6530*/  IADD3 R16, P5, PT, R71, R12, RZ ;  /* 0x0000000c47107210 */ /* 0x001fc80007fbe0ff */
[----:B------:R-:W-:Y:S02]  /*6540*/  LEA.HI.X.SX32 R17, R71, R2, 0x1, P5 ;  /* 0x0000000247117211 */ /* 0x000fe400028f0eff */
[C---:B--2---:R-:W-:Y:S02]  /*6550*/  PRMT R23, R4.reuse, 0x7771, RZ ;  /* 0x0000777104177816 */ /* 0x044fe400000000ff */
[----:B------:R-:W-:Y:S02]  /*6560*/  PRMT R21, R4, 0x7772, RZ ;  /* 0x0000777204157816 */ /* 0x000fe400000000ff */
[C---:B------:R-:W-:Y:S01]  /*6570*/  ISETP.LT.AND P5, PT, R93.reuse, UR11, !P0 ;  /* 0x0000000b5d007c0c */ /* 0x040fe2000c7a1270 */
[----:B------:R-:W-:-:S05]  /*6580*/  IMAD R93, R93, R0, RZ ;  /* 0x000000005d5d7224 */ /* 0x000fca00078e02ff */
[----:B------:R-:W-:Y:S01]  /*6590*/  IADD3 R18, P6, PT, R93, R12, RZ ;  /* 0x0000000c5d127210 */ /* 0x000fe20007fde0ff */
[----:B------:R0:W-:Y:S01]  /*65a0*/  @P4 STG.E.U8 desc[UR16][R14.64], R29 ;  /* 0x0000001d0e004986 */ /* 0x0001e2000c101110 */
[C---:B------:R-:W-:Y:S01]  /*65b0*/  ISETP.LT.AND P4, PT, R95.reuse, UR11, !P0 ;  /* 0x0000000b5f007c0c */ /* 0x040fe2000c781270 */
[----:B------:R-:W-:Y:S01]  /*65c0*/  IMAD R95, R95, R0, RZ ;  /* 0x000000005f5f7224 */ /* 0x000fe200078e02ff */
[----:B------:R-:W-:Y:S01]  /*65d0*/  LEA.HI.X.SX32 R19, R93, R2, 0x1, P6 ;  /* 0x000000025d137211 */ /* 0x000fe200030f0eff */
[----:B------:R1:W-:Y:S04]  /*65e0*/  @P3 STG.E.U8 desc[UR16][R16.64], R23 ;  /* 0x0000001710003986 */ /* 0x0003e8000c101110 */
[----:B------:R2:W-:Y:S01]  /*65f0*/  @P2 STG.E.U8 desc[UR16][R24.64], R21 ;  /* 0x0000001518002986 */ /* 0x0005e2000c101110 */
[C---:B------:R-:W-:Y:S01]  /*6600*/  ISETP.LT.AND P2, PT, R91.reuse, UR11, !P0 ;  /* 0x0000000b5b007c0c */ /* 0x040fe2000c741270 */
[----:B------:R-:W-:Y:S01]  /*6610*/  IMAD R91, R91, R0, RZ ;  /* 0x000000005b5b7224 */ /* 0x000fe200078e02ff */
[----:B0-----:R-:W-:-:S02]  /*6620*/  IADD3 R14, P3, PT, R95, R12, RZ ;  /* 0x0000000c5f0e7210 */ /* 0x001fc40007f7e0ff */
[----:B------:R-:W-:Y:S02]  /*6630*/  PRMT R29, R5, 0x7771, RZ ;  /* 0x00007771051d7816 */ /* 0x000fe400000000ff */
[----:B------:R-:W-:Y:S02]  /*6640*/  LEA.HI.X.SX32 R15, R95, R2, 0x1, P3 ;  /* 0x000000025f0f7211 */ /* 0x000fe400018f0eff */
[C---:B------:R-:W-:Y:S01]  /*6650*/  ISETP.LT.AND P3, PT, R89.reuse, UR11, !P0 ;  /* 0x0000000b59007c0c */ /* 0x040fe2000c761270 */
[----:B------:R-:W-:Y:S01]  /*6660*/  IMAD R89, R89, R0, RZ ;  /* 0x0000000059597224 */ /* 0x000fe200078e02ff */
[----:B-1----:R-:W-:Y:S01]  /*6670*/  PRMT R23, R5, 0x7770, RZ ;  /* 0x0000777005177816 */ /* 0x002fe200000000ff */
[----:B------:R0:W-:Y:S01]  /*6680*/  @P4 STG.E.U8 desc[UR16][R14.64], R31 ;  /* 0x0000001f0e004986 */ /* 0x0001e2000c101110 */
[----:B------:R-:W-:Y:S02]  /*6690*/  IADD3 R16, P4, PT, R91, R12, RZ ;  /* 0x0000000c5b107210 */ /* 0x000fe40007f9e0ff */
[----:B--2---:R-:W-:Y:S01]  /*66a0*/  PRMT R25, R5, 0x7772, RZ ;  /* 0x0000777205197816 */ /* 0x004fe200000000ff */
[----:B------:R1:W-:Y:S01]  /*66b0*/  @P5 STG.E.U8 desc[UR16][R18.64], R23 ;  /* 0x0000001712005986 */ /* 0x0003e2000c101110 */
[----:B------:R-:W-:-:S02]  /*66c0*/  LEA.HI.X.SX32 R17, R91, R2, 0x1, P4 ;  /* 0x000000025b117211 */ /* 0x000fc400020f0eff */
[----:B------:R-:W-:Y:S02]  /*66d0*/  IADD3 R20, P5, PT, R89, R12, RZ ;  /* 0x0000000c59147210 */ /* 0x000fe40007fbe0ff */
[C---:B------:R-:W-:Y:S01]  /*66e0*/  ISETP.LT.AND P4, PT, R87.reuse, UR11, !P0 ;  /* 0x0000000b57007c0c */ /* 0x040fe2000c781270 */
[----:B------:R-:W-:Y:S01]  /*66f0*/  IMAD R87, R87, R0, RZ ;  /* 0x0000000057577224 */ /* 0x000fe200078e02ff */
[----:B------:R-:W-:Y:S01]  /*6700*/  LEA.HI.X.SX32 R21, R89, R2, 0x1, P5 ;  /* 0x0000000259157211 */ /* 0x000fe200028f0eff */
[----:B------:R2:W-:Y:S01]  /*6710*/  @P2 STG.E.U8 desc[UR16][R16.64], R29 ;  /* 0x0000001d10002986 */ /* 0x0005e2000c101110 */
[C---:B------:R-:W-:Y:S01]  /*6720*/  ISETP.LT.AND P5, PT, R85.reuse, UR11, !P0 ;  /* 0x0000000b55007c0c */ /* 0x040fe2000c7a1270 */
[----:B------:R-:W-:Y:S01]  /*6730*/  IMAD R85, R85, R0, RZ ;  /* 0x0000000055557224 */ /* 0x000fe200078e02ff */
[----:B0-----:R-:W-:Y:S01]  /*6740*/  IADD3 R14, P2, PT, R87, R12, RZ ;  /* 0x0000000c570e7210 */ /* 0x001fe20007f5e0ff */
[----:B------:R0:W-:Y:S01]  /*6750*/  @P3 STG.E.U8 desc[UR16][R20.64], R25 ;  /* 0x0000001914003986 */ /* 0x0001e2000c101110 */
[----:B-1----:R-:W-:-:S02]  /*6760*/  PRMT R19, R5, 0x7773, RZ ;  /* 0x0000777305137816 */ /* 0x002fc400000000ff */
[----:B------:R-:W-:Y:S02]  /*6770*/  LEA.HI.X.SX32 R15, R87, R2, 0x1, P2 ;  /* 0x00000002570f7211 */ /* 0x000fe400010f0eff */
[----:B------:R-:W-:Y:S02]  /*6780*/  IADD3 R22, P3, PT, R85, R12, RZ ;  /* 0x0000000c55167210 */ /* 0x000fe40007f7e0ff */
[C---:B------:R-:W-:Y:S01]  /*6790*/  ISETP.LT.AND P2, PT, R83.reuse, UR11, !P0 ;  /* 0x0000000b53007c0c */ /* 0x040fe2000c741270 */
[----:B------:R-:W-:Y:S01]  /*67a0*/  IMAD R83, R83, R0, RZ ;  /* 0x0000000053537224 */ /* 0x000fe200078e02ff */
[----:B------:R-:W-:Y:S01]  /*67b0*/  LEA.HI.X.SX32 R23, R85, R2, 0x1, P3 ;  /* 0x0000000255177211 */ /* 0x000fe200018f0eff */
[----:B------:R1:W-:Y:S01]  /*67c0*/  @P4 STG.E.U8 desc[UR16][R14.64], R19 ;  /* 0x000000130e004986 */ /* 0x0003e2000c101110 */
[C---:B------:R-:W-:Y:S01]  /*67d0*/  ISETP.LT.AND P3, PT, R81.reuse, UR11, !P0 ;  /* 0x0000000b51007c0c */ /* 0x040fe2000c761270 */
[----:B------:R-:W-:Y:S01]  /*67e0*/  IMAD R81, R81, R0, RZ ;  /* 0x0000000051517224 */ /* 0x000fe200078e02ff */
[----:B------:R-:W-:-:S02]  /*67f0*/  IADD3 R4, P6, PT, R83, R12, RZ ;  /* 0x0000000c53047210 */ /* 0x000fc40007fde0ff */
[----:B--2---:R-:W-:Y:S02]  /*6800*/  LOP3.LUT R16, R3, 0x20, RZ, 0xfc, !PT ;  /* 0x0000002003107812 */ /* 0x004fe400078efcff */
[----:B------:R-:W-:Y:S02]  /*6810*/  LEA.HI.X.SX32 R5, R83, R2, 0x1, P6 ;  /* 0x0000000253057211 */ /* 0x000fe400030f0eff */
[C---:B0-----:R-:W-:Y:S02]  /*6820*/  IADD3 R20, P6, PT, R81.reuse, R12, RZ ;  /* 0x0000000c51147210 */ /* 0x041fe40007fde0ff */
[----:B------:R-:W-:Y:S02]  /*6830*/  ISETP.LT.AND P4, PT, R16, UR11, !P0 ;  /* 0x0000000b10007c0c */ /* 0x000fe4000c781270 */
[----:B------:R-:W-:Y:S01]  /*6840*/  PRMT R25, R6, 0x7770, RZ ;  /* 0x0000777006197816 */ /* 0x000fe200000000ff */
[----:B------:R-:W0:Y:S01]  /*6850*/  LDS.128 R16, [R13] ;  /* 0x000000000d107984 */ /* 0x000e220000000c00 */
[----:B------:R-:W-:-:S02]  /*6860*/  LEA.HI.X.SX32 R21, R81, R2, 0x1, P6 ;  /* 0x0000000251157211 */ /* 0x000fc400030f0eff */
[C---:B------:R-:W-:Y:S01]  /*6870*/  PRMT R31, R6.reuse, 0x7771, RZ ;  /* 0x00007771061f7816 */ /* 0x040fe200000000ff */
[----:B------:R2:W-:Y:S01]  /*6880*/  @P5 STG.E.U8 desc[UR16][R22.64], R25 ;  /* 0x0000001916005986 */ /* 0x0005e2000c101110 */
[C---:B------:R-:W-:Y:S01]  /*6890*/  ISETP.LT.AND P6, PT, R79.reuse, UR11, !P0 ;  /* 0x0000000b4f007c0c */ /* 0x040fe2000c7c1270 */
[-C--:B------:R-:W-:Y:S01]  /*68a0*/  IMAD R79, R79, R0.reuse, RZ ;  /* 0x000000004f4f7224 */ /* 0x080fe200078e02ff */
[----:B------:R-:W-:Y:S01]  /*68b0*/  PRMT R29, R6, 0x7772, RZ ;  /* 0x00007772061d7816 */ /* 0x000fe200000000ff */
[----:B------:R3:W-:Y:S01]  /*68c0*/  @P2 STG.E.U8 desc[UR16][R4.64], R31 ;  /* 0x0000001f04002986 */ /* 0x0007e2000c101110 */
[C---:B------:R-:W-:Y:S01]  /*68d0*/  ISETP.LT.AND P5, PT, R75.reuse, UR11, !P0 ;  /* 0x0000000b4b007c0c */ /* 0x040fe2000c7a1270 */
[----:B------:R-:W-:Y:S01]  /*68e0*/  IMAD R75, R75, R0, RZ ;  /* 0x000000004b4b7224 */ /* 0x000fe200078e02ff */
[----:B-1----:R-:W-:Y:S01]  /*68f0*/  IADD3 R14, P2, PT, R79, R12, RZ ;  /* 0x0000000c4f0e7210 */ /* 0x002fe20007f5e0ff */
[----:B------:R1:W-:Y:S01]  /*6900*/  @P3 STG.E.U8 desc[UR16][R20.64], R29 ;  /* 0x0000001d14003986 */ /* 0x0003e2000c101110 */
[C---:B------:R-:W-:Y:S01]  /*6910*/  ISETP.LT.AND P3, PT, R77.reuse, UR11, !P0 ;  /* 0x0000000b4d007c0c */ /* 0x040fe2000c761270 */
[----:B------:R-:W-:Y:S01]  /*6920*/  IMAD R77, R77, R0, RZ ;  /* 0x000000004d4d7224 */ /* 0x000fe200078e02ff */
[----:B------:R-:W-:-:S02]  /*6930*/  LEA.HI.X.SX32 R15, R79, R2, 0x1, P2 ;  /* 0x000000024f0f7211 */ /* 0x000fc400010f0eff */
[----:B--2---:R-:W-:Y:S02]  /*6940*/  PRMT R25, R6, 0x7773, RZ ;  /* 0x0000777306197816 */ /* 0x004fe400000000ff */
[-C--:B------:R-:W-:Y:S02]  /*6950*/  IADD3 R22, P2, PT, R75, R12.reuse, RZ ;  /* 0x0000000c4b167210 */ /* 0x080fe40007f5e0ff */
[----:B---3--:R-:W-:Y:S01]  /*6960*/  PRMT R31, R7, 0x7770, RZ ;  /* 0x00007770071f7816 */ /* 0x008fe200000000ff */
[----:B------:R2:W-:Y:S01]  /*6970*/  @P6 STG.E.U8 desc[UR16][R14.64], R25 ;  /* 0x000000190e006986 */ /* 0x0005e2000c101110 */
[----:B------:R-:W-:Y:S01]  /*6980*/  IADD3 R4, P6, PT, R77, R12, RZ ;  /* 0x0000000c4d047210 */ /* 0x000fe20007fde0ff */
[----:B-1----:R-:W-:Y:S01]  /*6990*/  IMAD R21, R70, R0, RZ ;  /* 0x0000000046157224 */ /* 0x002fe200078e02ff */
[----:B------:R-:W-:Y:S02]  /*69a0*/  LEA.HI.X.SX32 R23, R75, R2, 0x1, P2 ;  /* 0x000000024b177211 */ /* 0x000fe400010f0eff */
[C---:B------:R-:W-:Y:S01]  /*69b0*/  ISETP.LT.AND P2, PT, R69.reuse, UR11, !P0 ;  /* 0x0000000b45007c0c */ /* 0x040fe2000c741270 */
[----:B------:R-:W-:Y:S01]  /*69c0*/  IMAD R69, R69, R0, RZ ;  /* 0x0000000045457224 */ /* 0x000fe200078e02ff */
[----:B------:R-:W-:Y:S01]  /*69d0*/  LEA.HI.X.SX32 R5, R77, R2, 0x1, P6 ;  /* 0x000000024d057211 */ /* 0x000fe200030f0eff */
[----:B------:R-:W-:Y:S01]  /*69e0*/  @P5 STG.E.U8 desc[UR16][R22.64], R31 ;  /* 0x0000001f16005986 */ /* 0x000fe2000c101110 */
[----:B------:R-:W-:-:S02]  /*69f0*/  PRMT R29, R7, 0x7771, RZ ;  /* 0x00007771071d7816 */ /* 0x000fc400000000ff */
[----:B------:R-:W-:Y:S02]  /*6a00*/  LOP3.LUT R6, R3, 0x22, RZ, 0xfc, !PT ;  /* 0x0000002203067812 */ /* 0x000fe400078efcff */
[C---:B--2---:R-:W-:Y:S01]  /*6a10*/  IADD3 R14, P6, PT, R69.reuse, R12, RZ ;  /* 0x0000000c450e7210 */ /* 0x044fe20007fde0ff */
[----:B------:R1:W-:Y:S01]  /*6a20*/  @P3 STG.E.U8 desc[UR16][R4.64], R29 ;  /* 0x0000001d04003986 */ /* 0x0003e2000c101110 */
[----:B------:R-:W-:Y:S02]  /*6a30*/  ISETP.LT.AND P3, PT, R70, UR11, !P0 ;  /* 0x0000000b46007c0c */ /* 0x000fe4000c761270 */
[----:B------:R-:W-:Y:S02]  /*6a40*/  LEA.HI.X.SX32 R15, R69, R2, 0x1, P6 ;  /* 0x00000002450f7211 */ /* 0x000fe400030f0eff */
[----:B------:R-:W-:Y:S02]  /*6a50*/  PRMT R25, R7, 0x7772, RZ ;  /* 0x0000777207197816 */ /* 0x000fe400000000ff */
[----:B------:R-:W-:-:S02]  /*6a60*/  IADD3 R20, P6, PT, R21, R12, RZ ;  /* 0x0000000c15147210 */ /* 0x000fc40007fde0ff */
[----:B------:R-:W-:Y:S01]  /*6a70*/  ISETP.LT.AND P5, PT, R6, UR11, !P0 ;  /* 0x0000000b06007c0c */ /* 0x000fe2000c7a1270 */
[----:B------:R2:W-:Y:S01]  /*6a80*/  @P2 STG.E.U8 desc[UR16][R14.64], R25 ;  /* 0x000000190e002986 */ /* 0x0005e2000c101110 */
[----:B------:R-:W-:Y:S02]  /*6a90*/  LOP3.LUT R6, R3, 0x24, RZ, 0xfc, !PT ;  /* 0x0000002403067812 */ /* 0x000fe400078efcff */
[----:B------:R-:W-:Y:S02]  /*6aa0*/  LEA.HI.X.SX32 R21, R21, R2, 0x1, P6 ;  /* 0x0000000215157211 */ /* 0x000fe400030f0eff */
[----:B-1----:R-:W-:Y:S02]  /*6ab0*/  IADD3 R4, P6, PT, R27, R12, RZ ;  /* 0x0000000c1b047210 */ /* 0x002fe40007fde0ff */
[----:B------:R-:W-:Y:S01]  /*6ac0*/  PRMT R23, R7, 0x7773, RZ ;  /* 0x0000777307177816 */ /* 0x000fe200000000ff */
[----:B------:R-:W-:Y:S01]  /*6ad0*/  IMAD R7, R0, 0x2, R27 ;  /* 0x0000000200077824 */ /* 0x000fe200078e021b */
[----:B------:R-:W-:-:S02]  /*6ae0*/  ISETP.LT.AND P2, PT, R6, UR11, !P0 ;  /* 0x0000000b06007c0c */ /* 0x000fc4000c741270 */
[----:B------:R-:W-:Y:S01]  /*6af0*/  LOP3.LUT R6, R3, 0x26, RZ, 0xfc, !PT ;  /* 0x0000002603067812 */ /* 0x000fe200078efcff */
[----:B------:R1:W-:Y:S01]  /*6b00*/  @P3 STG.E.U8 desc[UR16][R20.64], R23 ;  /* 0x0000001714003986 */ /* 0x0003e2000c101110 */
[----:B------:R-:W-:Y:S01]  /*6b10*/  LEA.HI.X.SX32 R5, R27, R2, 0x1, P6 ;  /* 0x000000021b057211 */ /* 0x000fe200030f0eff */
[----:B--2---:R-:W-:Y:S01]  /*6b20*/  IMAD R15, R0, 0x2, R7 ;  /* 0x00000002000f7824 */ /* 0x004fe200078e0207 */
[----:B0-----:R-:W-:Y:S02]  /*6b30*/  PRMT R27, R16, 0x7770, RZ ;  /* 0x00007770101b7816 */ /* 0x001fe400000000ff */
[----:B------:R-:W-:Y:S02]  /*6b40*/  ISETP.LT.AND P3, PT, R6, UR11, !P0 ;  /* 0x0000000b06007c0c */ /* 0x000fe4000c761270 */
[----:B------:R-:W-:Y:S01]  /*6b50*/  IADD3 R6, P6, PT, R7, R12, RZ ;  /* 0x0000000c07067210 */ /* 0x000fe20007fde0ff */
[----:B------:R0:W-:Y:S01]  /*6b60*/  @P4 STG.E.U8 desc[UR16][R4.64], R27 ;  /* 0x0000001b04004986 */ /* 0x0001e2000c101110 */
[----:B------:R-:W-:-:S02]  /*6b70*/  LOP3.LUT R14, R3, 0x28, RZ, 0xfc, !PT ;  /* 0x00000028030e7812 */ /* 0x000fc400078efcff */
[----:B------:R-:W-:Y:S01]  /*6b80*/  LEA.HI.X.SX32 R7, R7, R2, 0x1, P6 ;  /* 0x0000000207077211 */ /* 0x000fe200030f0eff */
[----:B-1----:R-:W-:Y:S01]  /*6b90*/  IMAD R21, R0, 0x2, R15 ;  /* 0x0000000200157824 */ /* 0x002fe200078e020f */
[----:B------:R-:W-:Y:S02]  /*6ba0*/  ISETP.LT.AND P4, PT, R14, UR11, !P0 ;  /* 0x0000000b0e007c0c */ /* 0x000fe4000c781270 */
[C---:B------:R-:W-:Y:S01]  /*6bb0*/  IADD3 R14, P6, PT, R15.reuse, R12, RZ ;  /* 0x0000000c0f0e7210 */ /* 0x040fe20007fde0ff */
[----:B------:R-:W-:Y:S01]  /*6bc0*/  IMAD R23, R0, 0x2, R21 ;  /* 0x0000000200177824 */ /* 0x000fe200078e0215 */
[C---:B------:R-:W-:Y:S02]  /*6bd0*/  PRMT R25, R16.reuse, 0x7771, RZ ;  /* 0x0000777110197816 */ /* 0x040fe400000000ff */
[----:B------:R-:W-:Y:S02]  /*6be0*/  LEA.HI.X.SX32 R15, R15, R2, 0x1, P6 ;  /* 0x000000020f0f7211 */ /* 0x000fe400030f0eff */
[----:B0-----:R-:W-:Y:S01]  /*6bf0*/  PRMT R27, R16, 0x7772, RZ ;  /* 0x00007772101b7816 */ /* 0x001fe200000000ff */
[----:B------:R0:W-:Y:S01]  /*6c00*/  @P5 STG.E.U8 desc[UR16][R6.64], R25 ;  /* 0x0000001906005986 */ /* 0x0001e2000c101110 */
[----:B------:R-:W-:-:S02]  /*6c10*/  LOP3.LUT R5, R3, 0x2c, RZ, 0xfc, !PT ;  /* 0x0000002c03057812 */ /* 0x000fc400078efcff */
[----:B------:R-:W-:Y:S01]  /*6c20*/  IADD3 R4, P6, PT, R21, R12, RZ ;  /* 0x0000000c15047210 */ /* 0x000fe20007fde0ff */
[----:B------:R1:W-:Y:S01]  /*6c30*/  @P2 STG.E.U8 desc[UR16][R14.64], R27 ;  /* 0x0000001b0e002986 */ /* 0x0003e2000c101110 */
[----:B------:R-:W-:Y:S02]  /*6c40*/  ISETP.LT.AND P2, PT, R5, UR11, !P0 ;  /* 0x0000000b05007c0c */ /* 0x000fe4000c741270 */
[----:B------:R-:W-:Y:S02]  /*6c50*/  LEA.HI.X.SX32 R5, R21, R2, 0x1, P6 ;  /* 0x0000000215057211 */ /* 0x000fe400030f0eff */
[----:B------:R-:W-:Y:S02]  /*6c60*/  LOP3.LUT R22, R3, 0x2a, RZ, 0xfc, !PT ;  /* 0x0000002a03167812 */ /* 0x000fe400078efcff */
[----:B------:R-:W-:Y:S01]  /*6c70*/  PRMT R31, R16, 0x7773, RZ ;  /* 0x00007773101f7816 */ /* 0x000fe200000000ff */
[----:B0-----:R-:W-:Y:S01]  /*6c80*/  IMAD R25, R0, 0x2, R23 ;  /* 0x0000000200197824 */ /* 0x001fe200078e0217 */
[----:B------:R-:W-:-:S02]  /*6c90*/  IADD3 R6, P6, PT, R23, R12, RZ ;  /* 0x0000000c17067210 */ /* 0x000fc40007fde0ff */
[----:B------:R-:W-:Y:S01]  /*6ca0*/  ISETP.LT.AND P5, PT, R22, UR11, !P0 ;  /* 0x0000000b16007c0c */ /* 0x000fe2000c7a1270 */
[----:B-1----:R-:W-:Y:S01]  /*6cb0*/  VIADD R15, R73, 0x2e ;  /* 0x0000002e490f7836 */ /* 0x002fe20000000000 */
[----:B------:R-:W-:Y:S01]  /*6cc0*/  LEA.HI.X.SX32 R7, R23, R2, 0x1, P6 ;  /* 0x0000000217077211 */ /* 0x000fe200030f0eff */
[----:B------:R0:W-:Y:S01]  /*6cd0*/  @P3 STG.E.U8 desc[UR16][R4.64], R31 ;  /* 0x0000001f04003986 */ /* 0x0001e2000c101110 */
[----:B------:R-:W-:Y:S02]  /*6ce0*/  IADD3 R20, P6, PT, R25, R12, RZ ;  /* 0x0000000c19147210 */ /* 0x000fe40007fde0ff */
[----:B------:R-:W-:Y:S02]  /*6cf0*/  PRMT R29, R17, 0x7770, RZ ;  /* 0x00007770111d7816 */ /* 0x000fe400000000ff */
[----:B------:R-:W-:Y:S01]  /*6d00*/  LEA.HI.X.SX32 R21, R25, R2, 0x1, P6 ;  /* 0x0000000219157211 */ /* 0x000fe200030f0eff */
[----:B------:R-:W-:Y:S01]  /*6d10*/  IMAD R25, R0, 0x2, R25 ;  /* 0x0000000200197824 */ /* 0x000fe200078e0219 */
[----:B------:R-:W-:Y:S01]  /*6d20*/  PRMT R27, R17, 0x7771, RZ ;  /* 0x00007771111b7816 */ /* 0x000fe200000000ff */
[----:B------:R1:W-:Y:S01]  /*6d30*/  @P4 STG.E.U8 desc[UR16][R6.64], R29 ;  /* 0x0000001d06004986 */ /* 0x0003e2000c101110 */
[----:B------:R-:W-:-:S02]  /*6d40*/  LOP3.LUT R16, R3, 0x30, RZ, 0xfc, !PT ;  /* 0x0000003003107812 */ /* 0x000fc400078efcff */
[----:B------:R-:W-:Y:S01]  /*6d50*/  IADD3 R14, P4, PT, R25, R12, RZ ;  /* 0x0000000c190e7210 */ /* 0x000fe20007f9e0ff */
[----:B0-----:R-:W-:Y:S01]  /*6d60*/  IMAD R5, R15, R0, RZ ;  /* 0x000000000f057224 */ /* 0x001fe200078e02ff */
[----:B------:R-:W-:Y:S01]  /*6d70*/  LOP3.LUT R4, R3, 0x32, RZ, 0xfc, !PT ;  /* 0x0000003203047812 */ /* 0x000fe200078efcff */
[----:B------:R0:W-:Y:S01]  /*6d80*/  @P5 STG.E.U8 desc[UR16][R20.64], R27 ;  /* 0x0000001b14005986 */ /* 0x0001e2000c101110 */
[----:B------:R-:W-:Y:S02]  /*6d90*/  ISETP.LT.AND P5, PT, R15, UR11, !P0 ;  /* 0x0000000b0f007c0c */ /* 0x000fe4000c7a1270 */
[----:B------:R-:W-:Y:S01]  /*6da0*/  LEA.HI.X.SX32 R15, R25, R2, 0x1, P4 ;  /* 0x00000002190f7211 */ /* 0x000fe200020f0eff */
[----:B------:R-:W-:Y:S01]  /*6db0*/  IMAD R25, R0, 0x4, R25 ;  /* 0x0000000400197824 */ /* 0x000fe200078e0219 */
[----:B------:R-:W-:Y:S02]  /*6dc0*/  PRMT R23, R17, 0x7772, RZ ;  /* 0x0000777211177816 */ /* 0x000fe400000000ff */
[----:B------:R-:W-:-:S02]  /*6dd0*/  ISETP.LT.AND P4, PT, R4, UR11, !P0 ;  /* 0x0000000b04007c0c */ /* 0x000fc4000c781270 */
[----:B-1----:R-:W-:Y:S01]  /*6de0*/  LOP3.LUT R6, R3, 0x34, RZ, 0xfc, !PT ;  /* 0x0000003403067812 */ /* 0x002fe200078efcff */
[----:B------:R1:W-:Y:S01]  /*6df0*/  @P2 STG.E.U8 desc[UR16][R14.64], R23 ;  /* 0x000000170e002986 */ /* 0x0003e2000c101110 */
[C---:B------:R-:W-:Y:S02]  /*6e00*/  IADD3 R4, P6, PT, R5.reuse, R12, RZ ;  /* 0x0000000c05047210 */ /* 0x040fe40007fde0ff */
[----:B------:R-:W-:Y:S02]  /*6e10*/  ISETP.LT.AND P3, PT, R16, UR11, !P0 ;  /* 0x0000000b10007c0c */ /* 0x000fe4000c761270 */
[----:B------:R-:W-:Y:S02]  /*6e20*/  LEA.HI.X.SX32 R5, R5, R2, 0x1, P6 ;  /* 0x0000000205057211 */ /* 0x000fe400030f0eff */
[----:B------:R-:W-:Y:S02]  /*6e30*/  ISETP.LT.AND P2, PT, R6, UR11, !P0 ;  /* 0x0000000b06007c0c */ /* 0x000fe4000c741270 */
[----:B0-----:R-:W-:Y:S01]  /*6e40*/  PRMT R27, R17, 0x7773, RZ ;  /* 0x00007773111b7816 */ /* 0x001fe200000000ff */
[----:B------:R-:W-:Y:S01]  /*6e50*/  IMAD R17, R0, 0x2, R25 ;  /* 0x0000000200117824 */ /* 0x000fe200078e0219 */
[----:B------:R-:W-:-:S02]  /*6e60*/  IADD3 R6, P6, PT, R25, R12, RZ ;  /* 0x0000000c19067210 */ /* 0x000fc40007fde0ff */
[----:B------:R-:W-:Y:S01]  /*6e70*/  LOP3.LUT R16, R3, 0x36, RZ, 0xfc, !PT ;  /* 0x0000003603107812 */ /* 0x000fe200078efcff */
[----:B------:R0:W-:Y:S01]  /*6e80*/  @P5 STG.E.U8 desc[UR16][R4.64], R27 ;  /* 0x0000001b04005986 */ /* 0x0001e2000c101110 */
[----:B------:R-:W-:Y:S01]  /*6e90*/  LEA.HI.X.SX32 R7, R25, R2, 0x1, P6 ;  /* 0x0000000219077211 */ /* 0x000fe200030f0eff */
[----:B------:R-:W-:Y:S01]  /*6ea0*/  IMAD R21, R0, 0x2, R17 ;  /* 0x0000000200157824 */ /* 0x000fe200078e0211 */
[----:B------:R-:W-:Y:S02]  /*6eb0*/  PRMT R25, R18, 0x7770, RZ ;  /* 0x0000777012197816 */ /* 0x000fe400000000ff */
[----:B-1----:R-:W-:Y:S02]  /*6ec0*/  IADD3 R14, P6, PT, R17, R12, RZ ;  /* 0x0000000c110e7210 */ /* 0x002fe40007fde0ff */
[----:B------:R-:W-:Y:S01]  /*6ed0*/  ISETP.LT.AND P5, PT, R16, UR11, !P0 ;  /* 0x0000000b10007c0c */ /* 0x000fe2000c7a1270 */
[----:B------:R1:W-:Y:S01]  /*6ee0*/  @P3 STG.E.U8 desc[UR16][R6.64], R25 ;  /* 0x0000001906003986 */ /* 0x0003e2000c101110 */
[----:B------:R-:W-:-:S02]  /*6ef0*/  LOP3.LUT R16, R3, 0x38, RZ, 0xfc, !PT ;  /* 0x0000003803107812 */ /* 0x000fc400078efcff */
[----:B------:R-:W-:Y:S01]  /*6f00*/  LEA.HI.X.SX32 R15, R17, R2, 0x1, P6 ;  /* 0x00000002110f7211 */ /* 0x000fe200030f0eff */
[----:B0-----:R-:W-:Y:S01]  /*6f10*/  IMAD R5, R0, 0x2, R21 ;  /* 0x0000000200057824 */ /* 0x001fe200078e0215 */
[----:B------:R-:W-:Y:S02]  /*6f20*/  PRMT R23, R18, 0x7771, RZ ;  /* 0x0000777112177816 */ /* 0x000fe400000000ff */
[----:B------:R-:W-:Y:S02]  /*6f30*/  ISETP.LT.AND P3, PT, R16, UR11, !P0 ;  /* 0x0000000b10007c0c */ /* 0x000fe4000c761270 */
[----:B------:R-:W-:Y:S01]  /*6f40*/  LOP3.LUT R17, R3, 0x3a, RZ, 0xfc, !PT ;  /* 0x0000003a03117812 */ /* 0x000fe200078efcff */
[----:B------:R0:W-:Y:S01]  /*6f50*/  @P4 STG.E.U8 desc[UR16][R14.64], R23 ;  /* 0x000000170e004986 */ /* 0x0001e2000c101110 */
[----:B------:R-:W-:Y:S01]  /*6f60*/  IADD3 R16, P6, PT, R21, R12, RZ ;  /* 0x0000000c15107210 */ /* 0x000fe20007fde0ff */
[----:B-1----:R-:W-:Y:S01]  /*6f70*/  IMAD R7, R0, 0x2, R5 ;  /* 0x0000000200077824 */ /* 0x002fe200078e0205 */
[----:B------:R-:W-:-:S02]  /*6f80*/  ISETP.LT.AND P4, PT, R17, UR11, !P0 ;  /* 0x0000000b11007c0c */ /* 0x000fc4000c781270 */
[----:B------:R-:W-:Y:S01]  /*6f90*/  LEA.HI.X.SX32 R17, R21, R2, 0x1, P6 ;  /* 0x0000000215117211 */ /* 0x000fe200030f0eff */
[----:B------:R-:W-:Y:S01]  /*6fa0*/  IMAD R21, R0, 0x2, R7 ;  /* 0x0000000200157824 */ /* 0x000fe200078e0207 */
[----:B------:R-:W-:Y:S02]  /*6fb0*/  PRMT R25, R18, 0x7772, RZ ;  /* 0x0000777212197816 */ /* 0x000fe400000000ff */
[----:B------:R-:W-:Y:S02]  /*6fc0*/  LOP3.LUT R6, R3, 0x3c, RZ, 0xfc, !PT ;  /* 0x0000003c03067812 */ /* 0x000fe400078efcff */
[C---:B------:R-:W-:Y:S01]  /*6fd0*/  IADD3 R4, P6, PT, R5.reuse, R12, RZ ;  /* 0x0000000c05047210 */ /* 0x040fe20007fde0ff */
[----:B------:R1:W-:Y:S01]  /*6fe0*/  @P2 STG.E.U8 desc[UR16][R16.64], R25 ;  /* 0x0000001910002986 */ /* 0x0003e2000c101110 */
[----:B------:R-:W-:Y:S02]  /*6ff0*/  ISETP.LT.AND P2, PT, R6, UR11, !P0 ;  /* 0x0000000b06007c0c */ /* 0x000fe4000c741270 */
[----:B------:R-:W-:-:S02]  /*7000*/  LEA.HI.X.SX32 R5, R5, R2, 0x1, P6 ;  /* 0x0000000205057211 */ /* 0x000fc400030f0eff */
[----:B------:R-:W-:Y:S02]  /*7010*/  IADD3 R6, P6, PT, R7, R12, RZ ;  /* 0x0000000c07067210 */ /* 0x000fe40007fde0ff */
[----:B0-----:R-:W-:Y:S02]  /*7020*/  PRMT R23, R18, 0x7773, RZ ;  /* 0x0000777312177816 */ /* 0x001fe400000000ff */
[----:B------:R-:W-:Y:S02]  /*7030*/  LOP3.LUT R15, R3, 0x40, RZ, 0xfc, !PT ;  /* 0x00000040030f7812 */ /* 0x000fe400078efcff */
[----:B------:R-:W-:Y:S01]  /*7040*/  LEA.HI.X.SX32 R7, R7, R2, 0x1, P6 ;  /* 0x0000000207077211 */ /* 0x000fe200030f0eff */
[----:B------:R0:W-:Y:S01]  /*7050*/  @P5 STG.E.U8 desc[UR16][R4.64], R23 ;  /* 0x0000001704005986 */ /* 0x0001e2000c101110 */
[----:B------:R-:W-:Y:S01]  /*7060*/  IADD3 R14, P6, PT, R21, R12, RZ ;  /* 0x0000000c150e7210 */ /* 0x000fe20007fde0ff */
[----:B-1----:R-:W-:Y:S01]  /*7070*/  VIADD R17, R73, 0x3e ;  /* 0x0000003e49117836 */ /* 0x002fe20000000000 */
[----:B------:R-:W-:-:S02]  /*7080*/  PRMT R27, R19, 0x7770, RZ ;  /* 0x00007770131b7816 */ /* 0x000fc400000000ff */
[----:B------:R-:W-:Y:S02]  /*7090*/  ISETP.LT.AND P5, PT, R15, UR11, !P0 ;  /* 0x0000000b0f007c0c */ /* 0x000fe4000c7a1270 */
[----:B------:R-:W-:Y:S01]  /*70a0*/  LEA.HI.X.SX32 R15, R21, R2, 0x1, P6 ;  /* 0x00000002150f7211 */ /* 0x000fe200030f0eff */
[----:B------:R-:W-:Y:S01]  /*70b0*/  IMAD R21, R0, 0x2, R21 ;  /* 0x0000000200157824 */ /* 0x000fe200078e0215 */
[----:B------:R-:W-:Y:S01]  /*70c0*/  PRMT R25, R19, 0x7771, RZ ;  /* 0x0000777113197816 */ /* 0x000fe200000000ff */
[----:B------:R1:W-:Y:S01]  /*70d0*/  @P3 STG.E.U8 desc[UR16][R6.64], R27 ;  /* 0x0000001b06003986 */ /* 0x0003e2000c101110 */
[C---:B------:R-:W-:Y:S01]  /*70e0*/  ISETP.LT.AND P3, PT, R17.reuse, UR11, !P0 ;  /* 0x0000000b11007c0c */ /* 0x040fe2000c761270 */
[----:B0-----:R-:W-:Y:S01]  /*70f0*/  IMAD R5, R17, R0, RZ ;  /* 0x0000000011057224 */ /* 0x001fe200078e02ff */
[----:B------:R-:W-:Y:S01]  /*7100*/  LOP3.LUT R4, R3, 0x42, RZ, 0xfc, !PT ;  /* 0x0000004203047812 */ /* 0x000fe200078efcff */
[----:B------:R0:W-:Y:S01]  /*7110*/  @P4 STG.E.U8 desc[UR16][R14.64], R25 ;  /* 0x000000190e004986 */ /* 0x0001e2000c101110 */
[----:B------:R-:W-:-:S02]  /*7120*/  IADD3 R16, P4, PT, R21, R12, RZ ;  /* 0x0000000c15107210 */ /* 0x000fc40007f9e0ff */
[----:B------:R-:W-:Y:S02]  /*7130*/  PRMT R23, R19, 0x7772, RZ ;  /* 0x0000777213177816 */ /* 0x000fe400000000ff */
[----:B------:R-:W-:Y:S01]  /*7140*/  LEA.HI.X.SX32 R17, R21, R2, 0x1, P4 ;  /* 0x0000000215117211 */ /* 0x000fe200020f0eff */
[----:B------:R-:W-:Y:S01]  /*7150*/  IMAD R21, R0, 0x4, R21 ;  /* 0x0000000400157824 */ /* 0x000fe200078e0215 */
[----:B------:R-:W-:Y:S02]  /*7160*/  ISETP.LT.AND P4, PT, R4, UR11, !P0 ;  /* 0x0000000b04007c0c */ /* 0x000fe4000c781270 */
[----:B-1----:R-:W-:Y:S01]  /*7170*/  LOP3.LUT R6, R3, 0x44, RZ, 0xfc, !PT ;  /* 0x0000004403067812 */ /* 0x002fe200078efcff */
[----:B------:R1:W-:Y:S01]  /*7180*/  @P2 STG.E.U8 desc[UR16][R16.64], R23 ;  /* 0x0000001710002986 */ /* 0x0003e2000c101110 */
[----:B------:R-:W-:Y:S01]  /*7190*/  IADD3 R4, P6, PT, R5, R12, RZ ;  /* 0x0000000c05047210 */ /* 0x000fe20007fde0ff */
[----:B0-----:R-:W-:Y:S01]  /*71a0*/  IMAD R15, R0, 0x2, R21 ;  /* 0x00000002000f7824 */ /* 0x001fe200078e0215 */
[----:B------:R-:W-:-:S02]  /*71b0*/  ISETP.LT.AND P2, PT, R6, UR11, !P0 ;  /* 0x0000000b06007c0c */ /* 0x000fc4000c741270 */
[----:B------:R-:W-:Y:S02]  /*71c0*/  LEA.HI.X.SX32 R5, R5, R2, 0x1, P6 ;  /* 0x0000000205057211 */ /* 0x000fe400030f0eff */
[----:B------:R-:W-:Y:S02]  /*71d0*/  PRMT R25, R19, 0x7773, RZ ;  /* 0x0000777313197816 */ /* 0x000fe400000000ff */
[----:B------:R-:W-:Y:S02]  /*71e0*/  IADD3 R6, P6, PT, R21, R12, RZ ;  /* 0x0000000c15067210 */ /* 0x000fe40007fde0ff */
[----:B------:R-:W-:Y:S01]  /*71f0*/  LOP3.LUT R14, R3, 0x46, RZ, 0xfc, !PT ;  /* 0x00000046030e7812 */ /* 0x000fe200078efcff */
[----:B------:R0:W-:Y:S01]  /*7200*/  @P3 STG.E.U8 desc[UR16][R4.64], R25 ;  /* 0x0000001904003986 */ /* 0x0001e2000c101110 */
[----:B------:R-:W-:Y:S01]  /*7210*/  LEA.HI.X.SX32 R7, R21, R2, 0x1, P6 ;  /* 0x0000000215077211 */ /* 0x000fe200030f0eff */
[----:B-1----:R-:W-:Y:S01]  /*7220*/  IMAD R17, R0, 0x2, R15 ;  /* 0x0000000200117824 */ /* 0x002fe200078e020f */
[----:B------:R-:W-:-:S02]  /*7230*/  PRMT R19, R8, 0x7770, RZ ;  /* 0x0000777008137816 */ /* 0x000fc400000000ff */
[----:B------:R-:W-:Y:S02]  /*7240*/  ISETP.LT.AND P3, PT, R14, UR11, !P0 ;  /* 0x0000000b0e007c0c */ /* 0x000fe4000c761270 */
[----:B------:R-:W-:Y:S01]  /*7250*/  IADD3 R14, P6, PT, R15, R12, RZ ;  /* 0x0000000c0f0e7210 */ /* 0x000fe20007fde0ff */
[----:B------:R1:W-:Y:S01]  /*7260*/  @P5 STG.E.U8 desc[UR16][R6.64], R19 ;  /* 0x0000001306005986 */ /* 0x0003e2000c101110 */
[----:B------:R-:W-:Y:S02]  /*7270*/  LOP3.LUT R16, R3, 0x48, RZ, 0xfc, !PT ;  /* 0x0000004803107812 */ /* 0x000fe400078efcff */
[----:B------:R-:W-:Y:S01]  /*7280*/  LEA.HI.X.SX32 R15, R15, R2, 0x1, P6 ;  /* 0x000000020f0f7211 */ /* 0x000fe200030f0eff */
[----:B0-----:R-:W-:Y:S01]  /*7290*/  IMAD R5, R0, 0x2, R17 ;  /* 0x0000000200057824 */ /* 0x001fe200078e0211 */
[----:B------:R-:W-:Y:S02]  /*72a0*/  ISETP.LT.AND P5, PT, R16, UR11, !P0 ;  /* 0x0000000b10007c0c */ /* 0x000fe4000c7a1270 */
[----:B------:R-:W-:-:S02]  /*72b0*/  IADD3 R16, P6, PT, R17, R12, RZ ;  /* 0x0000000c11107210 */ /* 0x000fc40007fde0ff */
[----:B------:R-:W-:Y:S02]  /*72c0*/  PRMT R23, R8, 0x7771, RZ ;  /* 0x0000777108177816 */ /* 0x000fe400000000ff */
[----:B------:R-:W-:Y:S01]  /*72d0*/  LEA.HI.X.SX32 R17, R17, R2, 0x1, P6 ;  /* 0x0000000211117211 */ /* 0x000fe200030f0eff */
[----:B-1----:R-:W-:Y:S01]  /*72e0*/  IMAD R19, R0, 0x2, R5 ;  /* 0x0000000200137824 */ /* 0x002fe200078e0205 */
[----:B------:R-:W-:Y:S01]  /*72f0*/  PRMT R21, R8, 0x7772, RZ ;  /* 0x0000777208157816 */ /* 0x000fe200000000ff */
[----:B------:R-:W-:Y:S01]  /*7300*/  @P4 STG.E.U8 desc[UR16][R14.64], R23 ;  /* 0x000000170e004986 */ /* 0x000fe2000c101110 */
[----:B------:R-:W-:Y:S02]  /*7310*/  LOP3.LUT R6, R3, 0x4c, RZ, 0xfc, !PT ;  /* 0x0000004c03067812 */ /* 0x000fe400078efcff */
[----:B------:R-:W-:Y:S01]  /*7320*/  IADD3 R4, P6, PT, R5, R12, RZ ;  /* 0x0000000c05047210 */ /* 0x000fe20007fde0ff */
[----:B------:R0:W-:Y:S01]  /*7330*/  @P2 STG.E.U8 desc[UR16][R16.64], R21 ;  /* 0x0000001510002986 */ /* 0x0001e2000c101110 */
[----:B------:R-:W-:-:S02]  /*7340*/  ISETP.LT.AND P2, PT, R6, UR11, !P0 ;  /* 0x0000000b06007c0c */ /* 0x000fc4000c741270 */
[----:B------:R-:W-:Y:S02]  /*7350*/  LEA.HI.X.SX32 R5, R5, R2, 0x1, P6 ;  /* 0x0000000205057211 */ /* 0x000fe400030f0eff */
[----:B------:R-:W-:Y:S02]  /*7360*/  IADD3 R6, P6, PT, R19, R12, RZ ;  /* 0x0000000c13067210 */ /* 0x000fe40007fde0ff */
[----:B------:R-:W-:Y:S02]  /*7370*/  LOP3.LUT R18, R3, 0x4a, RZ, 0xfc, !PT ;  /* 0x0000004a03127812 */ /* 0x000fe400078efcff */
[----:B------:R-:W-:Y:S01]  /*7380*/  LEA.HI.X.SX32 R7, R19, R2, 0x1, P6 ;  /* 0x0000000213077211 */ /* 0x000fe200030f0eff */
[----:B------:R-:W-:Y:S01]  /*7390*/  IMAD R19, R0, 0x2, R19 ;  /* 0x0000000200137824 */ /* 0x000fe200078e0213 */
[----:B------:R-:W-:Y:S01]  /*73a0*/  PRMT R25, R8, 0x7773, RZ ;  /* 0x0000777308197816 */ /* 0x000fe200000000ff */
[----:B0-----:R-:W-:Y:S01]  /*73b0*/  VIADD R17, R73, 0x4e ;  /* 0x0000004e49117836 */ /* 0x001fe20000000000 */
[----:B------:R-:W-:Y:S01]  /*73c0*/  PRMT R23, R9, 0x7770, RZ ;  /* 0x0000777009177816 */ /* 0x000fe200000000ff */
[----:B------:R-:W-:Y:S01]  /*73d0*/  IMAD R21, R0, 0x2, R19 ;  /* 0x0000000200157824 */ /* 0x000fe200078e0213 */
[----:B------:R-:W-:Y:S01]  /*73e0*/  IADD3 R14, P6, PT, R19, R12, RZ ;  /* 0x0000000c130e7210 */ /* 0x000fe20007fde0ff */
[----:B------:R0:W-:Y:S01]  /*73f0*/  @P3 STG.E.U8 desc[UR16][R4.64], R25 ;  /* 0x0000001904003986 */ /* 0x0001e2000c101110 */
[----:B------:R-:W-:-:S02]  /*7400*/  ISETP.LT.AND P4, PT, R18, UR11, !P0 ;  /* 0x0000000b12007c0c */ /* 0x000fc4000c781270 */
[----:B------:R-:W-:Y:S01]  /*7410*/  LEA.HI.X.SX32 R15, R19, R2, 0x1, P6 ;  /* 0x00000002130f7211 */ /* 0x000fe200030f0eff */
[----:B------:R1:W-:Y:S01]  /*7420*/  @P5 STG.E.U8 desc[UR16][R6.64], R23 ;  /* 0x0000001706005986 */ /* 0x0003e2000c101110 */
[----:B------:R-:W-:Y:S02]  /*7430*/  IADD3 R16, P6, PT, R21, R12, RZ ;  /* 0x0000000c15107210 */ /* 0x000fe40007fde0ff */
[----:B------:R-:W-:Y:S02]  /*7440*/  ISETP.LT.AND P5, PT, R17, UR11, !P0 ;  /* 0x0000000b11007c0c */ /* 0x000fe4000c7a1270 */
[----:B------:R-:W-:Y:S02]  /*7450*/  LOP3.LUT R8, R3, 0x50, RZ, 0xfc, !PT ;  /* 0x0000005003087812 */ /* 0x000fe400078efcff */
[----:B------:R-:W-:Y:S01]  /*7460*/  PRMT R19, R9, 0x7772, RZ ;  /* 0x0000777209137816 */ /* 0x000fe200000000ff */
[----:B0-----:R-:W-:Y:S01]  /*7470*/  IMAD R5, R17, R0, RZ ;  /* 0x0000000011057224 */ /* 0x001fe200078e02ff */
[----:B------:R-:W-:-:S02]  /*7480*/  PRMT R25, R9, 0x7771, RZ ;  /* 0x0000777109197816 */ /* 0x000fc400000000ff */
[----:B------:R-:W-:Y:S01]  /*7490*/  LEA.HI.X.SX32 R17, R21, R2, 0x1, P6 ;  /* 0x0000000215117211 */ /* 0x000fe200030f0eff */
[----:B------:R-:W-:Y:S01]  /*74a0*/  IMAD R21, R0, 0x4, R21 ;  /* 0x0000000400157824 */ /* 0x000fe200078e0215 */
[----:B------:R-:W-:Y:S01]  /*74b0*/  IADD3 R4, P6, PT, R5, R12, RZ ;  /* 0x0000000c05047210 */ /* 0x000fe20007fde0ff */
[----:B------:R-:W-:Y:S01]  /*74c0*/  @P4 STG.E.U8 desc[UR16][R14.64], R25 ;  /* 0x000000190e004986 */ /* 0x000fe2000c101110 */
[C---:B-1----:R-:W-:Y:S02]  /*74d0*/  LOP3.LUT R6, R3.reuse, 0x54, RZ, 0xfc, !PT ;  /* 0x0000005403067812 */ /* 0x042fe400078efcff */
[----:B------:R-:W-:Y:S01]  /*74e0*/  ISETP.LT.AND P3, PT, R8, UR11, !P0 ;  /* 0x0000000b08007c0c */ /* 0x000fe2000c761270 */
[----:B------:R0:W-:Y:S01]  /*74f0*/  @P2 STG.E.U8 desc[UR16][R16.64], R19 ;  /* 0x0000001310002986 */ /* 0x0001e2000c101110 */
[----:B------:R-:W-:Y:S02]  /*7500*/  LOP3.LUT R8, R3, 0x52, RZ, 0xfc, !PT ;  /* 0x0000005203087812 */ /* 0x000fe400078efcff */
[----:B------:R-:W-:-:S02]  /*7510*/  LEA.HI.X.SX32 R5, R5, R2, 0x1, P6 ;  /* 0x0000000205057211 */ /* 0x000fc400030f0eff */
[----:B------:R-:W-:Y:S01]  /*7520*/  PRMT R23, R9, 0x7773, RZ ;  /* 0x0000777309177816 */ /* 0x000fe200000000ff */
[----:B------:R-:W-:Y:S01]  /*7530*/  IMAD R9, R0, 0x2, R21 ;  /* 0x0000000200097824 */ /* 0x000fe200078e0215 */
[----:B------:R-:W-:Y:S02]  /*7540*/  ISETP.LT.AND P2, PT, R6, UR11, !P0 ;  /* 0x0000000b06007c0c */ /* 0x000fe4000c741270 */
[----:B------:R-:W-:Y:S01]  /*7550*/  LOP3.LUT R7, R3, 0x56, RZ, 0xfc, !PT ;  /* 0x0000005603077812 */ /* 0x000fe200078efcff */
[----:B------:R1:W-:Y:S01]  /*7560*/  @P5 STG.E.U8 desc[UR16][R4.64], R23 ;  /* 0x0000001704005986 */ /* 0x0003e2000c101110 */
[----:B------:R-:W-:Y:S01]  /*7570*/  IADD3 R6, P6, PT, R21, R12, RZ ;  /* 0x0000000c15067210 */ /* 0x000fe20007fde0ff */
[----:B0-----:R-:W-:Y:S01]  /*7580*/  IMAD R17, R0, 0x2, R9 ;  /* 0x0000000200117824 */ /* 0x001fe200078e0209 */
[----:B------:R-:W-:Y:S02]  /*7590*/  ISETP.LT.AND P4, PT, R8, UR11, !P0 ;  /* 0x0000000b08007c0c */ /* 0x000fe4000c781270 */
[----:B------:R-:W-:-:S02]  /*75a0*/  ISETP.LT.AND P5, PT, R7, UR11, !P0 ;  /* 0x0000000b07007c0c */ /* 0x000fc4000c7a1270 */
[----:B------:R-:W-:Y:S02]  /*75b0*/  LEA.HI.X.SX32 R7, R21, R2, 0x1, P6 ;  /* 0x0000000215077211 */ /* 0x000fe400030f0eff */
[C---:B------:R-:W-:Y:S02]  /*75c0*/  PRMT R19, R10.reuse, 0x7770, RZ ;  /* 0x000077700a137816 */ /* 0x040fe400000000ff */
[----:B------:R-:W-:Y:S02]  /*75d0*/  IADD3 R8, P6, PT, R9, R12, RZ ;  /* 0x0000000c09087210 */ /* 0x000fe40007fde0ff */
[----:B------:R-:W-:Y:S01]  /*75e0*/  LOP3.LUT R14, R3, 0x58, RZ, 0xfc, !PT ;  /* 0x00000058030e7812 */ /* 0x000fe200078efcff */
[----:B------:R0:W-:Y:S01]  /*75f0*/  @P3 STG.E.U8 desc[UR16][R6.64], R19 ;  /* 0x0000001306003986 */ /* 0x0001e2000c101110 */
[----:B------:R-:W-:Y:S02]  /*7600*/  LEA.HI.X.SX32 R9, R9, R2, 0x1, P6 ;  /* 0x0000000209097211 */ /* 0x000fe400030f0eff */
[----:B------:R-:W-:-:S02]  /*7610*/  PRMT R21, R10, 0x7771, RZ ;  /* 0x000077710a157816 */ /* 0x000fc400000000ff */
[----:B-1----:R-:W-:Y:S02]  /*7620*/  LOP3.LUT R4, R3, 0x5a, RZ, 0xfc, !PT ;  /* 0x0000005a03047812 */ /* 0x002fe400078efcff */
[----:B------:R-:W-:Y:S01]  /*7630*/  ISETP.LT.AND P3, PT, R14, UR11, !P0 ;  /* 0x0000000b0e007c0c */ /* 0x000fe2000c761270 */
[----:B------:R1:W-:Y:S01]  /*7640*/  @P4 STG.E.U8 desc[UR16][R8.64], R21 ;  /* 0x0000001508004986 */ /* 0x0003e2000c101110 */
[C---:B------:R-:W-:Y:S02]  /*7650*/  IADD3 R14, P6, PT, R17.reuse, R12, RZ ;  /* 0x0000000c110e7210 */ /* 0x040fe40007fde0ff */
[----:B------:R-:W-:Y:S02]  /*7660*/  ISETP.LT.AND P4, PT, R4, UR11, !P0 ;  /* 0x0000000b04007c0c */ /* 0x000fe4000c781270 */
[----:B------:R-:W-:Y:S01]  /*7670*/  LEA.HI.X.SX32 R15, R17, R2, 0x1, P6 ;  /* 0x00000002110f7211 */ /* 0x000fe200030f0eff */
[----:B------:R2:W3:Y:S01]  /*7680*/  LDS.128 R4, [R13+0x800] ;  /* 0x000800000d047984 */ /* 0x0004e20000000c00 */
[----:B------:R-:W-:Y:S01]  /*7690*/  IMAD R17, R0, 0x2, R17 ;  /* 0x0000000200117824 */ /* 0x000fe200078e0211 */
[----:B------:R-:W-:-:S02]  /*76a0*/  PRMT R25, R10, 0x7772, RZ ;  /* 0x000077720a197816 */ /* 0x000fc400000000ff */
[----:B------:R-:W-:Y:S01]  /*76b0*/  LOP3.LUT R18, R3, 0x5c, RZ, 0xfc, !PT ;  /* 0x0000005c03127812 */ /* 0x000fe200078efcff */
[----:B0-----:R-:W-:Y:S01]  /*76c0*/  IMAD R19, R0, 0x2, R17 ;  /* 0x0000000200137824 */ /* 0x001fe200078e0211 */
[----:B------:R-:W-:Y:S01]  /*76d0*/  PRMT R23, R10, 0x7773, RZ ;  /* 0x000077730a177816 */ /* 0x000fe200000000ff */
[----:B------:R0:W-:Y:S01]  /*76e0*/  @P2 STG.E.U8 desc[UR16][R14.64], R25 ;  /* 0x000000190e002986 */ /* 0x0001e2000c101110 */
[-C--:B------:R-:W-:Y:S01]  /*76f0*/  IADD3 R16, P2, PT, R17, R12.reuse, RZ ;  /* 0x0000000c11107210 */ /* 0x080fe20007f5e0ff */
[----:B-1----:R-:W-:Y:S01]  /*7700*/  IMAD R21, R0, 0x2, R19 ;  /* 0x0000000200157824 */ /* 0x002fe200078e0213 */
[----:B------:R-:W-:Y:S01]  /*7710*/  IADD3 R8, P6, PT, R19, R12, RZ ;  /* 0x0000000c13087210 */ /* 0x000fe20007fde0ff */
[----:B--2---:R-:W-:Y:S01]  /*7720*/  VIADD R13, R73, 0x5e ;  /* 0x0000005e490d7836 */ /* 0x004fe20000000000 */
[-C--:B------:R-:W-:Y:S02]  /*7730*/  LEA.HI.X.SX32 R17, R17, R2.reuse, 0x1, P2 ;  /* 0x0000000211117211 */ /* 0x080fe400010f0eff */
[----:B------:R-:W-:-:S02]  /*7740*/  LEA.HI.X.SX32 R9, R19, R2, 0x1, P6 ;  /* 0x0000000213097211 */ /* 0x000fc400030f0eff */
[----:B------:R-:W-:Y:S01]  /*7750*/  PRMT R19, R11, 0x7771, RZ ;  /* 0x000077710b137816 */ /* 0x000fe200000000ff */
[----:B------:R1:W-:Y:S01]  /*7760*/  @P5 STG.E.U8 desc[UR16][R16.64], R23 ;  /* 0x0000001710005986 */ /* 0x0003e2000c101110 */
[----:B------:R-:W-:Y:S02]  /*7770*/  ISETP.LT.AND P2, PT, R18, UR11, !P0 ;  /* 0x0000000b12007c0c */ /* 0x000fe4000c741270 */
[----:B0-----:R-:W-:Y:S02]  /*7780*/  IADD3 R14, P6, PT, R21, R12, RZ ;  /* 0x0000000c150e7210 */ /* 0x001fe40007fde0ff */
[----:B------:R-:W-:Y:S02]  /*7790*/  PRMT R25, R11, 0x7770, RZ ;  /* 0x000077700b197816 */ /* 0x000fe400000000ff */
[----:B------:R-:W-:Y:S01]  /*77a0*/  LEA.HI.X.SX32 R15, R21, R2, 0x1, P6 ;  /* 0x00000002150f7211 */ /* 0x000fe200030f0eff */
[----:B------:R-:W-:Y:S01]  /*77b0*/  IMAD R21, R0, 0x2, R21 ;  /* 0x0000000200157824 */ /* 0x000fe200078e0215 */
[----:B------:R-:W-:Y:S01]  /*77c0*/  LOP3.LUT R10, R3, 0x60, RZ, 0xfc, !PT ;  /* 0x00000060030a7812 */ /* 0x000fe200078efcff */
[----:B------:R0:W-:Y:S01]  /*77d0*/  @P3 STG.E.U8 desc[UR16][R8.64], R25 ;  /* 0x0000001908003986 */ /* 0x0001e2000c101110 */
[----:B-1----:R-:W-:-:S03]  /*77e0*/  PRMT R23, R11, 0x7772, RZ ;  /* 0x000077720b177816 */ /* 0x002fc600000000ff */
[----:B------:R1:W-:Y:S01]  /*77f0*/  @P4 STG.E.U8 desc[UR16][R14.64], R19 ;  /* 0x000000130e004986 */ /* 0x0003e2000c101110 */
[----:B------:R-:W-:Y:S02]  /*7800*/  ISETP.LT.AND P5, PT, R10, UR11, !P0 ;  /* 0x0000000b0a007c0c */ /* 0x000fe4000c7a1270 */
[----:B------:R-:W-:Y:S02]  /*7810*/  IADD3 R16, P3, PT, R21, R12, RZ ;  /* 0x0000000c15107210 */ /* 0x000fe40007f7e0ff */
[C---:B------:R-:W-:Y:S01]  /*7820*/  ISETP.LT.AND P4, PT, R13.reuse, UR11, !P0 ;  /* 0x0000000b0d007c0c */ /* 0x040fe2000c781270 */
[----:B------:R-:W-:Y:S01]  /*7830*/  IMAD R13, R13, R0, RZ ;  /* 0x000000000d0d7224 */ /* 0x000fe200078e02ff */
[----:B------:R-:W-:Y:S02]  /*7840*/  LOP3.LUT R10, R3, 0x62, RZ, 0xfc, !PT ;  /* 0x00000062030a7812 */ /* 0x000fe400078efcff */
[----:B------:R-:W-:Y:S01]  /*7850*/  LEA.HI.X.SX32 R17, R21, R2, 0x1, P3 ;  /* 0x0000000215117211 */ /* 0x000fe200018f0eff */
[----:B------:R-:W-:Y:S01]  /*7860*/  IMAD R21, R0, 0x4, R21 ;  /* 0x0000000400157824 */ /* 0x000fe200078e0215 */
[----:B------:R-:W-:-:S02]  /*7870*/  ISETP.LT.AND P3, PT, R10, UR11, !P0 ;  /* 0x0000000b0a007c0c */ /* 0x000fc4000c761270 */
[----:B------:R-:W-:Y:S01]  /*7880*/  LOP3.LUT R10, R3, 0x64, RZ, 0xfc, !PT ;  /* 0x00000064030a7812 */ /* 0x000fe200078efcff */
[----:B------:R2:W-:Y:S01]  /*7890*/  @P2 STG.E.U8 desc[UR16][R16.64], R23 ;  /* 0x0000001710002986 */ /* 0x0005e2000c101110 */
[C---:B0-----:R-:W-:Y:S02]  /*78a0*/  IADD3 R8, P6, PT, R13.reuse, R12, RZ ;  /* 0x0000000c0d087210 */ /* 0x041fe40007fde0ff */
[----:B------:R-:W-:Y:S02]  /*78b0*/  ISETP.LT.AND P2, PT, R10, UR11, !P0 ;  /* 0x0000000b0a007c0c */ /* 0x000fe4000c741270 */
[----:B------:R-:W-:Y:S01]  /*78c0*/  LEA.HI.X.SX32 R9, R13, R2, 0x1, P6 ;  /* 0x000000020d097211 */ /* 0x000fe200030f0eff */
[----:B------:R-:W-:Y:S01]  /*78d0*/  IMAD R13, R0, 0x2, R21 ;  /* 0x00000002000d7824 */ /* 0x000fe200078e0215 */
[----:B-1----:R-:W-:Y:S02]  /*78e0*/  PRMT R19, R11, 0x7773, RZ ;  /* 0x000077730b137816 */ /* 0x002fe400000000ff */
[----:B------:R-:W-:-:S02]  /*78f0*/  IADD3 R10, P6, PT, R21, R12, RZ ;  /* 0x0000000c150a7210 */ /* 0x000fc40007fde0ff */
[----:B------:R-:W-:Y:S01]  /*7900*/  LOP3.LUT R14, R3, 0x66, RZ, 0xfc, !PT ;  /* 0x00000066030e7812 */ /* 0x000fe200078efcff */
[----:B------:R0:W-:Y:S01]  /*7910*/  @P4 STG.E.U8 desc[UR16][R8.64], R19 ;  /* 0x0000001308004986 */ /* 0x0001e2000c101110 */
[----:B------:R-:W-:Y:S01]  /*7920*/  LEA.HI.X.SX32 R11, R21, R2, 0x1, P6 ;  /* 0x00000002150b7211 */ /* 0x000fe200030f0eff */
[----:B--2---:R-:W-:Y:S01]  /*7930*/  IMAD R17, R0, 0x2, R13 ;  /* 0x0000000200117824 */ /* 0x004fe200078e020d */
[----:B---3--:R-:W-:Y:S02]  /*7940*/  PRMT R25, R4, 0x7770, RZ ;  /* 0x0000777004197816 */ /* 0x008fe400000000ff */
[----:B------:R-:W-:Y:S02]  /*7950*/  ISETP.LT.AND P4, PT, R14, UR11, !P0 ;  /* 0x0000000b0e007c0c */ /* 0x000fe4000c781270 */
[----:B------:R-:W-:Y:S01]  /*7960*/  IADD3 R14, P6, PT, R13, R12, RZ ;  /* 0x0000000c0d0e7210 */ /* 0x000fe20007fde0ff */
[----:B------:R1:W-:Y:S01]  /*7970*/  @P5 STG.E.U8 desc[UR16][R10.64], R25 ;  /* 0x000000190a005986 */ /* 0x0003e2000c101110 */
[----:B------:R-:W-:-:S02]  /*7980*/  LOP3.LUT R16, R3, 0x68, RZ, 0xfc, !PT ;  /* 0x0000006803107812 */ /* 0x000fc400078efcff */
[----:B------:R-:W-:Y:S01]  /*7990*/  LEA.HI.X.SX32 R15, R13, R2, 0x1, P6 ;  /* 0x000000020d0f7211 */ /* 0x000fe200030f0eff */
[----:B0-----:R-:W-:Y:S01]  /*79a0*/  IMAD R9, R0, 0x2, R17 ;  /* 0x0000000200097824 */ /* 0x001fe200078e0211 */
[----:B------:R-:W-:Y:S02]  /*79b0*/  PRMT R21, R4, 0x7771, RZ ;  /* 0x0000777104157816 */ /* 0x000fe400000000ff */
[----:B------:R-:W-:Y:S02]  /*79c0*/  ISETP.LT.AND P5, PT, R16, UR11, !P0 ;  /* 0x0000000b10007c0c */ /* 0x000fe4000c7a1270 */
[----:B------:R-:W-:Y:S01]  /*79d0*/  IADD3 R16, P6, PT, R17, R12, RZ ;  /* 0x0000000c11107210 */ /* 0x000fe20007fde0ff */
[----:B------:R0:W-:Y:S01]  /*79e0*/  @P3 STG.E.U8 desc[UR16][R14.64], R21 ;  /* 0x000000150e003986 */ /* 0x0001e2000c101110 */
[----:B------:R-:W-:Y:S01]  /*79f0*/  LOP3.LUT R13, R3, 0x6a, RZ, 0xfc, !PT ;  /* 0x0000006a030d7812 */ /* 0x000fe200078efcff */
[----:B-1----:R-:W-:Y:S01]  /*7a00*/  VIADD R25, R73, 0x6e ;  /* 0x0000006e49197836 */ /* 0x002fe20000000000 */
[----:B------:R-:W-:Y:S01]  /*7a10*/  LEA.HI.X.SX32 R17, R17, R2, 0x1, P6 ;  /* 0x0000000211117211 */ /* 0x000fe200030f0eff */
[----:B------:R-:W-:Y:S01]  /*7a20*/  VIADD R73, R73, 0x7e ;  /* 0x0000007e49497836 */ /* 0x000fe20000000000 */
[----:B------:R-:W-:-:S02]  /*7a30*/  PRMT R23, R4, 0x7772, RZ ;  /* 0x0000777204177816 */ /* 0x000fc400000000ff */
[----:B------:R-:W-:Y:S01]  /*7a40*/  ISETP.LT.AND P3, PT, R13, UR11, !P0 ;  /* 0x0000000b0d007c0c */ /* 0x000fe2000c761270 */
[----:B------:R-:W-:Y:S01]  /*7a50*/  IMAD R13, R0, 0x2, R9 ;  /* 0x00000002000d7824 */ /* 0x000fe200078e0209 */
[----:B------:R-:W-:Y:S01]  /*7a60*/  LOP3.LUT R10, R3, 0x6c, RZ, 0xfc, !PT ;  /* 0x0000006c030a7812 */ /* 0x000fe200078efcff */
[----:B------:R1:W-:Y:S01]  /*7a70*/  @P2 STG.E.U8 desc[UR16][R16.64], R23 ;  /* 0x0000001710002986 */ /* 0x0003e2000c101110 */
[C---:B------:R-:W-:Y:S02]  /*7a80*/  IADD3 R8, P6, PT, R9.reuse, R12, RZ ;  /* 0x0000000c09087210 */ /* 0x040fe40007fde0ff */
[----:B------:R-:W-:Y:S02]  /*7a90*/  ISETP.LT.AND P2, PT, R10, UR11, !P0 ;  /* 0x0000000b0a007c0c */ /* 0x000fe4000c741270 */
[----:B------:R-:W-:Y:S02]  /*7aa0*/  LEA.HI.X.SX32 R9, R9, R2, 0x1, P6 ;  /* 0x0000000209097211 */ /* 0x000fe400030f0eff */
[----:B------:R-:W-:-:S02]  /*7ab0*/  IADD3 R10, P6, PT, R13, R12, RZ ;  /* 0x0000000c0d0a7210 */ /* 0x000fc40007fde0ff */
[----:B0-----:R-:W-:Y:S02]  /*7ac0*/  PRMT R21, R4, 0x7773, RZ ;  /* 0x0000777304157816 */ /* 0x001fe400000000ff */
[----:B------:R-:W-:Y:S02]  /*7ad0*/  PRMT R19, R5, 0x7770, RZ ;  /* 0x0000777005137816 */ /* 0x000fe400000000ff */
[----:B------:R-:W-:Y:S01]  /*7ae0*/  LEA.HI.X.SX32 R11, R13, R2, 0x1, P6 ;  /* 0x000000020d0b7211 */ /* 0x000fe200030f0eff */
[C---:B------:R-:W-:Y:S01]  /*7af0*/  IMAD R13, R0.reuse, 0x2, R13 ;  /* 0x00000002000d7824 */ /* 0x040fe200078e020d */
[----:B------:R0:W-:Y:S01]  /*7b00*/  @P4 STG.E.U8 desc[UR16][R8.64], R21 ;  /* 0x0000001508004986 */ /* 0x0001e2000c101110 */
[----:B------:R-:W-:Y:S02]  /*7b10*/  LOP3.LUT R4, R3, 0x70, RZ, 0xfc, !PT ;  /* 0x0000007003047812 */ /* 0x000fe400078efcff */
[----:B-1----:R-:W-:Y:S01]  /*7b20*/  IMAD R17, R0, 0x2, R13 ;  /* 0x0000000200117824 */ /* 0x002fe200078e020d */
[----:B------:R1:W-:Y:S01]  /*7b30*/  @P5 STG.E.U8 desc[UR16][R10.64], R19 ;  /* 0x000000130a005986 */ /* 0x0003e2000c101110 */
[----:B------:R-:W-:-:S02]  /*7b40*/  IADD3 R14, P5, PT, R13, R12, RZ ;  /* 0x0000000c0d0e7210 */ /* 0x000fc40007fbe0ff */
[----:B------:R-:W-:Y:S02]  /*7b50*/  PRMT R23, R5, 0x7771, RZ ;  /* 0x0000777105177816 */ /* 0x000fe400000000ff */
[----:B------:R-:W-:Y:S01]  /*7b60*/  LEA.HI.X.SX32 R15, R13, R2, 0x1, P5 ;  /* 0x000000020d0f7211 */ /* 0x000fe200028f0eff */
[----:B------:R-:W-:Y:S01]  /*7b70*/  IMAD R13, R25, R0, RZ ;  /* 0x00000000190d7224 */ /* 0x000fe200078e02ff */
[----:B------:R-:W-:Y:S02]  /*7b80*/  ISETP.LT.AND P4, PT, R4, UR11, !P0 ;  /* 0x0000000b04007c0c */ /* 0x000fe4000c781270 */
[----:B0-----:R-:W-:Y:S01]  /*7b90*/  IADD3 R8, P6, PT, R17, R12, RZ ;  /* 0x0000000c11087210 */ /* 0x001fe20007fde0ff */
[----:B------:R0:W-:Y:S01]  /*7ba0*/  @P3 STG.E.U8 desc[UR16][R14.64], R23 ;  /* 0x000000170e003986 */ /* 0x0001e2000c101110 */
[----:B------:R-:W-:Y:S02]  /*7bb0*/  ISETP.LT.AND P5, PT, R25, UR11, !P0 ;  /* 0x0000000b19007c0c */ /* 0x000fe4000c7a1270 */
[----:B------:R-:W-:-:S02]  /*7bc0*/  LOP3.LUT R4, R3, 0x72, RZ, 0xfc, !PT ;  /* 0x0000007203047812 */ /* 0x000fc400078efcff */
[----:B------:R-:W-:Y:S01]  /*7bd0*/  LEA.HI.X.SX32 R9, R17, R2, 0x1, P6 ;  /* 0x0000000211097211 */ /* 0x000fe200030f0eff */
[----:B------:R-:W-:Y:S01]  /*7be0*/  IMAD R17, R0, 0x4, R17 ;  /* 0x0000000400117824 */ /* 0x000fe200078e0211 */
[----:B-1----:R-:W-:Y:S02]  /*7bf0*/  PRMT R19, R5, 0x7772, RZ ;  /* 0x0000777205137816 */ /* 0x002fe400000000ff */
[----:B------:R-:W-:Y:S02]  /*7c00*/  IADD3 R10, P6, PT, R13, R12, RZ ;  /* 0x0000000c0d0a7210 */ /* 0x000fe40007fde0ff */
[----:B------:R-:W-:Y:S01]  /*7c10*/  ISETP.LT.AND P3, PT, R4, UR11, !P0 ;  /* 0x0000000b04007c0c */ /* 0x000fe2000c761270 */
[----:B------:R1:W-:Y:S01]  /*7c20*/  @P2 STG.E.U8 desc[UR16][R8.64], R19 ;  /* 0x0000001308002986 */ /* 0x0003e2000c101110 */
[----:B------:R-:W-:Y:S02]  /*7c30*/  LOP3.LUT R4, R3, 0x74, RZ, 0xfc, !PT ;  /* 0x0000007403047812 */ /* 0x000fe400078efcff */
[----:B------:R-:W-:Y:S01]  /*7c40*/  LEA.HI.X.SX32 R11, R13, R2, 0x1, P6 ;  /* 0x000000020d0b7211 */ /* 0x000fe200030f0eff */
[----:B------:R-:W-:Y:S01]  /*7c50*/  IMAD R13, R0, 0x2, R17 ;  /* 0x00000002000d7824 */ /* 0x000fe200078e0211 */
[----:B------:R-:W-:-:S02]  /*7c60*/  PRMT R21, R5, 0x7773, RZ ;  /* 0x0000777305157816 */ /* 0x000fc400000000ff */
[----:B------:R-:W-:Y:S01]  /*7c70*/  ISETP.LT.AND P2, PT, R4, UR11, !P0 ;  /* 0x0000000b04007c0c */ /* 0x000fe2000c741270 */
[----:B0-----:R-:W-:Y:S01]  /*7c80*/  IMAD R15, R0, 0x2, R13 ;  /* 0x00000002000f7824 */ /* 0x001fe200078e020d */
[----:B------:R-:W-:Y:S01]  /*7c90*/  LOP3.LUT R5, R3, 0x76, RZ, 0xfc, !PT ;  /* 0x0000007603057812 */ /* 0x000fe200078efcff */
[----:B------:R0:W-:Y:S01]  /*7ca0*/  @P5 STG.E.U8 desc[UR16][R10.64], R21 ;  /* 0x000000150a005986 */ /* 0x0001e2000c101110 */
[----:B------:R-:W-:Y:S02]  /*7cb0*/  IADD3 R4, P6, PT, R17, R12, RZ ;  /* 0x0000000c11047210 */ /* 0x000fe40007fde0ff */
[----:B------:R-:W-:Y:S02]  /*7cc0*/  ISETP.LT.AND P5, PT, R5, UR11, !P0 ;  /* 0x0000000b05007c0c */ /* 0x000fe4000c7a1270 */
[----:B------:R-:W-:Y:S02]  /*7cd0*/  LEA.HI.X.SX32 R5, R17, R2, 0x1, P6 ;  /* 0x0000000211057211 */ /* 0x000fe400030f0eff */
[----:B-1----:R-:W-:-:S02]  /*7ce0*/  IADD3 R8, P6, PT, R13, R12, RZ ;  /* 0x0000000c0d087210 */ /* 0x002fc40007fde0ff */
[----:B------:R-:W-:Y:S02]  /*7cf0*/  PRMT R17, R6, 0x7770, RZ ;  /* 0x0000777006117816 */ /* 0x000fe400000000ff */
[----:B------:R-:W-:Y:S01]  /*7d00*/  LEA.HI.X.SX32 R9, R13, R2, 0x1, P6 ;  /* 0x000000020d097211 */ /* 0x000fe200030f0eff */
[----:B------:R-:W-:Y:S01]  /*7d10*/  IMAD R13, R0, 0x2, R15 ;  /* 0x00000002000d7824 */ /* 0x000fe200078e020f */
[----:B0-----:R-:W-:Y:S01]  /*7d20*/  IADD3 R10, P6, PT, R15, R12, RZ ;  /* 0x0000000c0f0a7210 */ /* 0x001fe20007fde0ff */
[----:B------:R0:W-:Y:S01]  /*7d30*/  @P4 STG.E.U8 desc[UR16][R4.64], R17 ;  /* 0x0000001104004986 */ /* 0x0001e2000c101110 */
[----:B------:R-:W-:Y:S01]  /*7d40*/  PRMT R19, R6, 0x7771, RZ ;  /* 0x0000777106137816 */ /* 0x000fe200000000ff */
[----:B------:R-:W-:Y:S01]  /*7d50*/  IMAD R21, R73, R0, RZ ;  /* 0x0000000049157224 */ /* 0x000fe200078e02ff */
[----:B------:R-:W-:Y:S01]  /*7d60*/  LEA.HI.X.SX32 R11, R15, R2, 0x1, P6 ;  /* 0x000000020f0b7211 */ /* 0x000fe200030f0eff */
[----:B------:R-:W-:Y:S01]  /*7d70*/  IMAD R15, R0, 0x2, R13 ;  /* 0x00000002000f7824 */ /* 0x000fe200078e020d */
[----:B------:R-:W-:Y:S01]  /*7d80*/  LOP3.LUT R14, R3, 0x78, RZ, 0xfc, !PT ;  /* 0x00000078030e7812 */ /* 0x000fe200078efcff */
[----:B------:R1:W-:Y:S01]  /*7d90*/  @P3 STG.E.U8 desc[UR16][R8.64], R19 ;  /* 0x0000001308003986 */ /* 0x0003e2000c101110 */
[----:B------:R-:W-:-:S02]  /*7da0*/  PRMT R23, R6, 0x7772, RZ ;  /* 0x0000777206177816 */ /* 0x000fc400000000ff */
[----:B------:R-:W-:Y:S02]  /*7db0*/  ISETP.LT.AND P4, PT, R14, UR11, !P0 ;  /* 0x0000000b0e007c0c */ /* 0x000fe4000c781270 */
[----:B------:R-:W-:Y:S01]  /*7dc0*/  LOP3.LUT R14, R3, 0x7a, RZ, 0xfc, !PT ;  /* 0x0000007a030e7812 */ /* 0x000fe200078efcff */
[----:B0-----:R-:W-:Y:S01]  /*7dd0*/  IMAD R17, R0, 0x2, R15 ;  /* 0x0000000200117824 */ /* 0x001fe200078e020f */
[----:B------:R0:W-:Y:S01]  /*7de0*/  @P2 STG.E.U8 desc[UR16][R10.64], R23 ;  /* 0x000000170a002986 */ /* 0x0001e2000c101110 */
[-C--:B------:R-:W-:Y:S02]  /*7df0*/  IADD3 R4, P6, PT, R13, R12.reuse, RZ ;  /* 0x0000000c0d047210 */ /* 0x080fe40007fde0ff */
[----:B------:R-:W-:Y:S02]  /*7e00*/  ISETP.LT.AND P3, PT, R14, UR11, !P0 ;  /* 0x0000000b0e007c0c */ /* 0x000fe4000c761270 */
[----:B-1----:R-:W-:Y:S01]  /*7e10*/  IADD3 R8, P2, PT, R15, R12, RZ ;  /* 0x0000000c0f087210 */ /* 0x002fe20007f5e0ff */
[----:B------:R-:W-:Y:S01]  /*7e20*/  IMAD R19, R0, 0x2, R17 ;  /* 0x0000000200137824 */ /* 0x000fe200078e0211 */
[----:B------:R-:W-:-:S02]  /*7e30*/  LEA.HI.X.SX32 R5, R13, R2, 0x1, P6 ;  /* 0x000000020d057211 */ /* 0x000fc400030f0eff */
[----:B------:R-:W-:Y:S02]  /*7e40*/  IADD3 R14, P6, PT, R17, R12, RZ ;  /* 0x0000000c110e7210 */ /* 0x000fe40007fde0ff */
[----:B------:R-:W-:Y:S02]  /*7e50*/  LEA.HI.X.SX32 R9, R15, R2, 0x1, P2 ;  /* 0x000000020f097211 */ /* 0x000fe400010f0eff */
[----:B------:R-:W-:Y:S02]  /*7e60*/  IADD3 R16, P2, PT, R19, R12, RZ ;  /* 0x0000000c13107210 */ /* 0x000fe40007f5e0ff */
[----:B------:R-:W-:Y:S02]  /*7e70*/  LOP3.LUT R3, R3, 0x7c, RZ, 0xfc, !PT ;  /* 0x0000007c03037812 */ /* 0x000fe400078efcff */
[-C--:B------:R-:W-:Y:S02]  /*7e80*/  LEA.HI.X.SX32 R15, R17, R2.reuse, 0x1, P6 ;  /* 0x00000002110f7211 */ /* 0x080fe400030f0eff */
[----:B------:R-:W-:-:S02]  /*7e90*/  LEA.HI.X.SX32 R17, R19, R2, 0x1, P2 ;  /* 0x0000000213117211 */ /* 0x000fc400010f0eff */
[----:B------:R-:W-:Y:S02]  /*7ea0*/  IADD3 R12, P6, PT, R21, R12, RZ ;  /* 0x0000000c150c7210 */ /* 0x000fe40007fde0ff */
[----:B------:R-:W-:Y:S02]  /*7eb0*/  ISETP.LT.AND P2, PT, R3, UR11, !P0 ;  /* 0x0000000b03007c0c */ /* 0x000fe4000c741270 */
[----:B------:R-:W-:Y:S02]  /*7ec0*/  ISETP.LT.AND P0, PT, R73, UR11, !P0 ;  /* 0x0000000b49007c0c */ /* 0x000fe4000c701270 */
[----:B------:R-:W-:Y:S02]  /*7ed0*/  LEA.HI.X.SX32 R13, R21, R2, 0x1, P6 ;  /* 0x00000002150d7211 */ /* 0x000fe400030f0eff */
[----:B------:R-:W-:Y:S02]  /*7ee0*/  PRMT R21, R6, 0x7773, RZ ;  /* 0x0000777306157816 */ /* 0x000fe400000000ff */
[----:B------:R-:W-:-:S02]  /*7ef0*/  PRMT R3, R7, 0x7773, RZ ;  /* 0x0000777307037816 */ /* 0x000fc400000000ff */
[C---:B0-----:R-:W-:Y:S01]  /*7f00*/  PRMT R11, R7.reuse, 0x7772, RZ ;  /* 0x00007772070b7816 */ /* 0x041fe200000000ff */
[----:B------:R0:W-:Y:S01]  /*7f10*/  @P5 STG.E.U8 desc[UR16][R4.64], R21 ;  /* 0x0000001504005986 */ /* 0x0001e2000c101110 */
[C---:B------:R-:W-:Y:S02]  /*7f20*/  PRMT R19, R7.reuse, 0x7770, RZ ;  /* 0x0000777007137816 */ /* 0x040fe400000000ff */
[----:B------:R-:W-:-:S03]  /*7f30*/  PRMT R7, R7, 0x7771, RZ ;  /* 0x0000777107077816 */ /* 0x000fc600000000ff */
[----:B------:R0:W-:Y:S04]  /*7f40*/  @P4 STG.E.U8 desc[UR16][R8.64], R19 ;  /* 0x0000001308004986 */ /* 0x0001e8000c101110 */
[----:B------:R0:W-:Y:S04]  /*7f50*/  @P3 STG.E.U8 desc[UR16][R14.64], R7 ;  /* 0x000000070e003986 */ /* 0x0001e8000c101110 */
[----:B------:R0:W-:Y:S04]  /*7f60*/  @P2 STG.E.U8 desc[UR16][R16.64], R11 ;  /* 0x0000000b10002986 */ /* 0x0001e8000c101110 */
[----:B------:R0:W-:Y:S01]  /*7f70*/  @P0 STG.E.U8 desc[UR16][R12.64], R3 ;  /* 0x000000030c000986 */ /* 0x0001e2000c101110 */
[----:B------:R-:W-:Y:S06]  /*7f80*/  BAR.SYNC.DEFER_BLOCKING 0x0 ;  /* 0x0000000000007b1d */ /* 0x000fec0000010000 */
[----:B------:R-:W-:Y:S05]  /*7f90*/  @P1 BRA `(.L_x_13) ;  /* 0x0000000000a01947 */ /* 0x000fea0003800000 */
[----:B------:R-:W1:Y:S01]  /*7fa0*/  S2UR UR5, SR_CgaCtaId ;  /* 0x00000000000579c3 */ /* 0x000e620000008800 */
[----:B------:R-:W-:Y:S01]  /*7fb0*/  NOP ;  /* 0x0000000000007918 */ /* 0x000fe20000000000 */
[----:B------:R-:W-:Y:S01]  /*7fc0*/  UMOV UR4, 0x50 ;  /* 0x0000005000047882 */ /* 0x000fe20000000000 */
[----:B------:R-:W-:Y:S02]  /*7fd0*/  IMAD.U32 R0, RZ, RZ, UR18 ;  /* 0x00000012ff007e24 */ /* 0x000fe4000f8e00ff */
[----:B0-----:R-:W-:Y:S02]  /*7fe0*/  IMAD.MOV.U32 R3, RZ, RZ, 0xf ;  /* 0x0000000fff037424 */ /* 0x001fe400078e00ff */
[----:B------:R-:W-:Y:S01]  /*7ff0*/  IMAD.MOV.U32 R7, RZ, RZ, 0x1 ;  /* 0x00000001ff077424 */ /* 0x000fe200078e00ff */
[----:B------:R-:W-:-:S04]  /*8000*/  LOP3.LUT R0, R0, 0xffff, RZ, 0xc0, !PT ;  /* 0x0000ffff00007812 */ /* 0x000fc800078ec0ff */
[----:B------:R-:W-:-:S05]  /*8010*/  SHF.R.U32.HI R0, RZ, 0x5, R0 ;  /* 0x00000005ff007819 */ /* 0x000fca0000011600 */
[----:B------:R-:W-:Y:S01]  /*8020*/  VIADD R2, R0, 0x10 ;  /* 0x0000001000027836 */ /* 0x000fe20000000000 */
[----:B------:R-:W-:Y:S01]  /*8030*/  SHF.L.U32 R0, R3, R0, RZ ;  /* 0x0000000003007219 */ /* 0x000fe200000006ff */
[----:B-1----:R-:W-:-:S03]  /*8040*/  ULEA UR6, UR5, UR4, 0x18 ;  /* 0x0000000405067291 */ /* 0x002fc6000f8ec0ff */
[----:B------:R-:W-:-:S04]  /*8050*/  SHF.L.U32 R3, R7, R2, RZ ;  /* 0x0000000207037219 */ /* 0x000fc800000006ff */
[----:B------:R-:W-:Y:S02]  /*8060*/  LOP3.LUT R0, R3, R0, RZ, 0xfc, !PT ;  /* 0x0000000003007212 */ /* 0x000fe400078efcff */
[----:B------:R-:W0:Y:S02]  /*8070*/  LDS R5, [UR6] ;  /* 0x00000006ff057984 */ /* 0x000e240008000800 */
[C---:B------:R-:W-:Y:S02]  /*8080*/  LOP3.LUT R2, R0.reuse, 0xffff, RZ, 0xc0, !PT ;  /* 0x0000ffff00027812 */ /* 0x040fe400078ec0ff */
[----:B0-----:R-:W-:-:S04]  /*8090*/  LOP3.LUT R3, R0, 0xffff, R5, 0x80, !PT ;  /* 0x0000ffff00037812 */ /* 0x001fc800078e8005 */
[----:B------:R-:W-:-:S13]  /*80a0*/  ISETP.NE.AND P0, PT, R3, R2, PT ;  /* 0x000000020300720c */ /* 0x000fda0003f05270 */
[----:B------:R-:W-:Y:S05]  /*80b0*/  @P0 BRA `(.L_x_14) ;  /* 0x0000000000500947 */ /* 0x000fea0003800000 */
[----:B------:R-:W-:Y:S02]  /*80c0*/  SHF.R.U32.HI R5, RZ, 0x10, R5 ;  /* 0x00000010ff057819 */ /* 0x000fe40000011605 */
[----:B------:R-:W-:-:S04]  /*80d0*/  SHF.R.U32.HI R2, RZ, 0x10, R0 ;  /* 0x00000010ff027819 */ /* 0x000fc80000011600 */
[----:B------:R-:W-:-:S04]  /*80e0*/  LOP3.LUT R5, R5, R2, RZ, 0xc0, !PT ;  /* 0x0000000205057212 */ /* 0x000fc800078ec0ff */
[----:B------:R-:W-:-:S13]  /*80f0*/  ISETP.NE.AND P0, PT, R5, R2, PT ;  /* 0x000000020500720c */ /* 0x000fda0003f05270 */
[----:B------:R-:W-:Y:S05]  /*8100*/  @P0 BRA `(.L_x_15) ;  /* 0x0000000000300947 */ /* 0x000fea0003800000 */
[----:B------:R-:W-:Y:S01]  /*8110*/  R2UR UR4, R0 ;  /* 0x00000000000472ca */ /* 0x000fe200000e0000 */
[----:B------:R-:W-:Y:S01]  /*8120*/  VOTEU.ANY UR5, UPT, PT ;  /* 0x0000000000057886 */ /* 0x000fe200038e0100 */
[----:B------:R-:W0:Y:S01]  /*8130*/  S2R R0, SR_LANEID ;  /* 0x0000000000007919 */ /* 0x000e220000000000 */
[----:B------:R-:W-:-:S10]  /*8140*/  UFLO.U32 UR5, UR5 ;  /* 0x00000005000572bd */ /* 0x000fd400080e0000 */
[----:B------:R-:W-:-:S06]  /*8150*/  ULOP3.LUT UR4, URZ, UR4, URZ, 0x33, !UPT ;  /* 0x00000004ff047292 */ /* 0x000fcc000f8e33ff */
[----:B------:R-:W-:-:S04]  /*8160*/  IMAD.U32 R2, RZ, RZ, UR4 ;  /* 0x00000004ff027e24 */ /* 0x000fc8000f8e00ff */
[----:B------:R-:W1:Y:S02]  /*8170*/  REDUX UR7, R2 ;  /* 0x00000000020773c4 */ /* 0x000e640000000000 */
[----:B------:R2:W-:Y:S01]  /*8180*/  UTCATOMSWS.AND URZ, UR4 ;  /* 0x0000000400ff79e3 */ /* 0x0005e20008000000 */
[----:B0-----:R-:W-:Y:S01]  /*8190*/  ISETP.EQ.U32.AND P0, PT, R0, UR5, PT ;  /* 0x0000000500007c0c */ /* 0x001fe2000bf02070 */
[----:B-1----:R-:W-:-:S12]  /*81a0*/  IMAD.U32 R0, RZ, RZ, UR7 ;  /* 0x00000007ff007e24 */ /* 0x002fd8000f8e00ff */
[----:B------:R2:W-:Y:S01]  /*81b0*/  @P0 ATOMS.AND RZ, [UR6], R0 ;  /* 0x00000000ffff098c */ /* 0x0005e2000a800006 */
[----:B------:R-:W-:Y:S05]  /*81c0*/  BRA `(.L_x_13) ;  /* 0x0000000000147947 */ /* 0x000fea0003800000 */
.L_x_15:
[----:B------:R-:W-:-:S07]  /*81d0*/  MOV R2, 0x81f0 ;  /* 0x000081f000027802 */ /* 0x000fce0000000f00 */
[----:B------:R-:W-:Y:S05]  /*81e0*/  CALL.REL.NOINC `($__internal_0_$__cuda_sm10x_tcgen05_guardrail_trap_col_being_dealloced_not_returned_by_alloc) ;  /* 0x00000000002c7944 */ /* 0x000fea0003c00000 */
[----:B------:R-:W-:Y:S05]  /*81f0*/  BRA `(.L_x_13) ;  /* 0x0000000000087947 */ /* 0x000fea0003800000 */
.L_x_14:
[----:B------:R-:W-:-:S07]  /*8200*/  MOV R2, 0x8220 ;  /* 0x0000822000027802 */ /* 0x000fce0000000f00 */
[----:B------:R-:W-:Y:S05]  /*8210*/  CALL.REL.NOINC `($__internal_2_$__cuda_sm10x_tcgen05_guardrail_trap_unallocated_columns_being_dealloced) ;  /* 0x0000000000387944 */ /* 0x000fea0003c00000 */
.L_x_13:
[----:B------:R-:W-:Y:S01]  /*8220*/  NOP ;  /* 0x0000000000007918 */ /* 0x000fe20000000000 */
[----:B--2---:R-:W-:Y:S05]  /*8230*/  EXIT ;  /* 0x000000000000794d */ /* 0x004fea0003800000 */
.L_x_8:
[----:B------:R-:W0:Y:S02]  /*8240*/  SYNCS.PHASECHK.TRANS64.TRYWAIT P5, [UR13], R83 ;  /* 0x00000053ff0075a7 */ /* 0x000e2400080a110d */
[----:B0-----:R-:W-:Y:S05]  /*8250*/  @!P5 BRA `(.L_x_8) ;  /* 0xfffffffc00f8d947 */ /* 0x001fea000383ffff */
[----:B------:R-:W-:Y:S05]  /*8260*/  BRA `(.L_x_16) ;  /* 0xffffffc4000c7947 */ /* 0x000fea000383ffff */
.L_x_12:
[----:B------:R-:W2:Y:S02]  /*8270*/  SYNCS.PHASECHK.TRANS64.TRYWAIT P0, [UR13], R4 ;  /* 0x00000004ff0075a7 */ /* 0x000ea4000800110d */
[----:B--2---:R-:W-:Y:S05]  /*8280*/  @!P0 BRA `(.L_x_12) ;  /* 0xfffffffc00f88947 */ /* 0x004fea000383ffff */
[----:B------:R-:W-:Y:S05]  /*8290*/  BRA `(.L_x_11) ;  /* 0xffffffd000fc7947 */ /* 0x000fea000383ffff */
        .weak           $__internal_0_$__cuda_sm10x_tcgen05_guardrail_trap_col_being_dealloced_not_returned_by_alloc
        .type           $__internal_0_$__cuda_sm10x_tcgen05_guardrail_trap_col_being_dealloced_not_returned_by_alloc,@function
        .size           $__internal_0_$__cuda_sm10x_tcgen05_guardrail_trap_col_being_dealloced_not_returned_by_alloc,($__internal_1_$__cuda_sm10x_tcgen05_guardrail_trap_phase_invalid_during_alloc - $__internal_0_$__cuda_sm10x_tcgen05_guardrail_trap_col_being_dealloced_not_returned_by_alloc)
$__internal_0_$__cuda_sm10x_tcgen05_guardrail_trap_col_being_dealloced_not_returned_by_alloc:
[----:B------:R-:W-:Y:S05]  /*82a0*/  BPT.TRAP 0x1 ;  /* 0x000000040000795c */ /* 0x000fea0000300000 */
[----:B------:R-:W-:-:S04]  /*82b0*/  IMAD.MOV.U32 R3, RZ, RZ, 0x0 ;  /* 0x00000000ff037424 */ /* 0x000fc800078e00ff */
[----:B------:R-:W-:Y:S05]  /*82c0*/  RET.REL.NODEC R2 `(matmul_kernel) ;  /* 0xffffff7c024c7950 */ /* 0x000fea0003c3ffff */
        .weak           $__internal_1_$__cuda_sm10x_tcgen05_guardrail_trap_phase_invalid_during_alloc
        .type           $__internal_1_$__cuda_sm10x_tcgen05_guardrail_trap_phase_invalid_during_alloc,@function
        .size           $__internal_1_$__cuda_sm10x_tcgen05_guardrail_trap_phase_invalid_during_alloc,($__internal_2_$__cuda_sm10x_tcgen05_guardrail_trap_unallocated_columns_being_dealloced - $__internal_1_$__cuda_sm10x_tcgen05_guardrail_trap_phase_invalid_during_alloc)
$__internal_1_$__cuda_sm10x_tcgen05_guardrail_trap_phase_invalid_during_alloc:
[----:B------:R-:W-:Y:S05]  /*82d0*/  BPT.TRAP 0x1 ;  /* 0x000000040000795c */ /* 0x000fea0000300000 */
[----:B------:R-:W-:-:S04]  /*82e0*/  IMAD.MOV.U32 R3, RZ, RZ, 0x0 ;  /* 0x00000000ff037424 */ /* 0x000fc800078e00ff */
[----:B------:R-:W-:Y:S05]  /*82f0*/  RET.REL.NODEC R2 `(matmul_kernel) ;  /* 0xffffff7c02407950 */ /* 0x000fea0003c3ffff */
        .weak           $__internal_2_$__cuda_sm10x_tcgen05_guardrail_trap_unallocated_columns_being_dealloced
        .type           $__internal_2_$__cuda_sm10x_tcgen05_guardrail_trap_unallocated_columns_being_dealloced,@function
        .size           $__internal_2_$__cuda_sm10x_tcgen05_guardrail_trap_unallocated_columns_being_dealloced,(.L_x_20 - $__internal_2_$__cuda_sm10x_tcgen05_guardrail_trap_unallocated_columns_being_dealloced)
$__internal_2_$__cuda_sm10x_tcgen05_guardrail_trap_unallocated_columns_being_dealloced:
[----:B------:R-:W-:Y:S05]  /*8300*/  BPT.TRAP 0x1 ;  /* 0x000000040000795c */ /* 0x000fea0000300000 */
[----:B------:R-:W-:-:S04]  /*8310*/  IMAD.MOV.U32 R3, RZ, RZ, 0x0 ;  /* 0x00000000ff037424 */ /* 0x000fc800078e00ff */
[----:B------:R-:W-:Y:S05]  /*8320*/  RET.REL.NODEC R2 `(matmul_kernel) ;  /* 0xffffff7c02347950 */ /* 0x000fea0003c3ffff */
.L_x_17:
[----:B------:R-:W-:-:S00]  /*8330*/  BRA `(.L_x_17) ;  /* 0xfffffffc00fc7947 */ /* 0x000fc0000383ffff */
[----:B------:R-:W-:-:S00]  /*8340*/  NOP ;  /* 0x0000000000007918 */ /* 0x000fc00000000000 */
        /* <DEDUP_REMOVED lines=11> */
.L_x_20:


//--------------------- .nv.shared.matmul_kernel  --------------------------
	.section	.nv.shared.matmul_kernel,"aw",@nobits
	.sectionflags	@""
	.align	16
	.zero		1024


//--------------------- .nv.shared.reserved.0     --------------------------
	.section	.nv.shared.reserved.0,"aw",@nobits
	.align	8
	.weak		__nv_reservedSMEM_offset_0_alias
	.size		__nv_reservedSMEM_offset_0_alias, 0, 64
	.other		__nv_reservedSMEM_offset_0_alias,@"STO_CUDA_RESERVED_SHARED STV_DEFAULT"
__nv_reservedSMEM_offset_0_alias:
	.zero		0
.nv.shared.reserved.0:
	.zero		64
	.weak		__nv_reservedSMEM_allocation_phase
	.type		__nv_reservedSMEM_allocation_phase,@object
	.size		__nv_reservedSMEM_allocation_phase,(.L_0 - __nv_reservedSMEM_allocation_phase)
__nv_reservedSMEM_allocation_phase:
	.zero		1
.L_0:
	.zero		7
	.weak		__nv_reservedSMEM_devtool_atexit_pc
	.type		__nv_reservedSMEM_devtool_atexit_pc,@object
	.size		__nv_reservedSMEM_devtool_atexit_pc,(__nv_reservedSMEM_allocation_mask - __nv_reservedSMEM_devtool_atexit_pc)
__nv_reservedSMEM_devtool_atexit_pc:
	.zero		8
	.weak		__nv_reservedSMEM_allocation_mask
	.type		__nv_reservedSMEM_allocation_mask,@object
	.size		__nv_reservedSMEM_allocation_mask,(.L_2 - __nv_reservedSMEM_allocation_mask)
__nv_reservedSMEM_allocation_mask:
	.zero		4
.L_2:


//--------------------- .nv.constant0.matmul_kernel --------------------------
	.section	.nv.constant0.matmul_kernel,"a",@progbits
	.sectionflags	@""
	.align	4
.nv.constant0.matmul_kernel:
	.zero		976


//--------------------- SYMBOLS --------------------------

	.type		.nv.reservedSmem.offset0,@object
	.size		.nv.reservedSmem.offset0,0x4
	.type		.nv.reservedSmem.cap,@object
	.size		.nv.reservedSmem.cap,0x4
